//
// Generated by NVIDIA NVVM Compiler
//
// Compiler Build ID: CL-36424714
// Cuda compilation tools, release 13.0, V13.0.88
// Based on NVVM 20.0.0
//

.version 9.0
.target sm_100
.address_size 64

	// .globl	_Z6im2colPKfPfiiiiii

.visible .entry _Z6im2colPKfPfiiiiii(
	.param .u64 .ptr .align 1 _Z6im2colPKfPfiiiiii_param_0,
	.param .u64 .ptr .align 1 _Z6im2colPKfPfiiiiii_param_1,
	.param .u32 _Z6im2colPKfPfiiiiii_param_2,
	.param .u32 _Z6im2colPKfPfiiiiii_param_3,
	.param .u32 _Z6im2colPKfPfiiiiii_param_4,
	.param .u32 _Z6im2colPKfPfiiiiii_param_5,
	.param .u32 _Z6im2colPKfPfiiiiii_param_6,
	.param .u32 _Z6im2colPKfPfiiiiii_param_7
)
{
	.reg .pred 	%p<14>;
	.reg .b32 	%r<71>;
	.reg .b32 	%f<32>;
	.reg .b64 	%rd<53>;

	ld.param.u64 	%rd8, [_Z6im2colPKfPfiiiiii_param_0];
	ld.param.u64 	%rd9, [_Z6im2colPKfPfiiiiii_param_1];
	ld.param.u32 	%r33, [_Z6im2colPKfPfiiiiii_param_5];
	ld.param.u32 	%r35, [_Z6im2colPKfPfiiiiii_param_6];
	ld.param.u32 	%r34, [_Z6im2colPKfPfiiiiii_param_7];
	cvta.to.global.u64 	%rd1, %rd9;
	cvta.to.global.u64 	%rd2, %rd8;
	mov.u32 	%r36, %ctaid.x;
	mov.u32 	%r37, %ntid.x;
	mov.u32 	%r38, %tid.x;
	mad.lo.s32 	%r1, %r36, %r37, %r38;
	mul.lo.s32 	%r2, %r34, %r35;
	setp.ge.s32 	%p1, %r1, %r2;
	@%p1 bra 	$L__BB0_19;
	ld.param.u32 	%r59, [_Z6im2colPKfPfiiiiii_param_2];
	min.s32 	%r39, %r59, %r33;
	setp.lt.s32 	%p2, %r39, 1;
	@%p2 bra 	$L__BB0_19;
	and.b32  	%r3, %r33, 15;
	and.b32  	%r4, %r33, 7;
	and.b32  	%r5, %r33, 2147483632;
	and.b32  	%r6, %r33, 3;
	shl.b32 	%r7, %r2, 4;
	add.s64 	%rd3, %rd2, 32;
	div.s32 	%r8, %r1, %r34;
	mul.lo.s32 	%r41, %r8, %r34;
	sub.s32 	%r9, %r1, %r41;
	mov.b32 	%r63, 0;
	mul.wide.s32 	%rd6, %r2, 4;
$L__BB0_3:
	mov.b32 	%r64, 0;
$L__BB0_4:
	ld.param.u32 	%r62, [_Z6im2colPKfPfiiiiii_param_4];
	ld.param.u32 	%r61, [_Z6im2colPKfPfiiiiii_param_3];
	setp.lt.u32 	%p3, %r33, 16;
	mad.lo.s32 	%r12, %r63, %r33, %r64;
	mul.lo.s32 	%r13, %r12, %r33;
	mad.lo.s32 	%r44, %r63, %r61, %r8;
	add.s32 	%r45, %r44, %r64;
	mad.lo.s32 	%r14, %r45, %r62, %r9;
	mov.b32 	%r69, 0;
	@%p3 bra 	$L__BB0_7;
	and.b32  	%r46, %r33, 2147483632;
	neg.s32 	%r67, %r46;
	mul.lo.s32 	%r47, %r2, %r33;
	mad.lo.s32 	%r66, %r47, %r12, %r1;
	mov.u32 	%r65, %r14;
$L__BB0_6:
	.pragma "nounroll";
	mul.wide.s32 	%rd10, %r65, 4;
	add.s64 	%rd11, %rd3, %rd10;
	ld.global.nc.f32 	%f1, [%rd11+-32];
	mul.wide.s32 	%rd12, %r66, 4;
	add.s64 	%rd13, %rd1, %rd12;
	st.global.f32 	[%rd13], %f1;
	ld.global.nc.f32 	%f2, [%rd11+-28];
	mul.wide.s32 	%rd14, %r2, 4;
	add.s64 	%rd15, %rd13, %rd14;
	st.global.f32 	[%rd15], %f2;
	ld.global.nc.f32 	%f3, [%rd11+-24];
	add.s64 	%rd16, %rd15, %rd14;
	st.global.f32 	[%rd16], %f3;
	ld.global.nc.f32 	%f4, [%rd11+-20];
	add.s64 	%rd17, %rd16, %rd14;
	st.global.f32 	[%rd17], %f4;
	ld.global.nc.f32 	%f5, [%rd11+-16];
	add.s64 	%rd18, %rd17, %rd14;
	st.global.f32 	[%rd18], %f5;
	ld.global.nc.f32 	%f6, [%rd11+-12];
	add.s64 	%rd19, %rd18, %rd14;
	st.global.f32 	[%rd19], %f6;
	ld.global.nc.f32 	%f7, [%rd11+-8];
	add.s64 	%rd20, %rd19, %rd14;
	st.global.f32 	[%rd20], %f7;
	ld.global.nc.f32 	%f8, [%rd11+-4];
	add.s64 	%rd21, %rd20, %rd14;
	st.global.f32 	[%rd21], %f8;
	ld.global.nc.f32 	%f9, [%rd11];
	add.s64 	%rd22, %rd21, %rd14;
	st.global.f32 	[%rd22], %f9;
	ld.global.nc.f32 	%f10, [%rd11+4];
	add.s64 	%rd23, %rd22, %rd14;
	st.global.f32 	[%rd23], %f10;
	ld.global.nc.f32 	%f11, [%rd11+8];
	add.s64 	%rd24, %rd23, %rd14;
	st.global.f32 	[%rd24], %f11;
	ld.global.nc.f32 	%f12, [%rd11+12];
	add.s64 	%rd25, %rd24, %rd14;
	st.global.f32 	[%rd25], %f12;
	ld.global.nc.f32 	%f13, [%rd11+16];
	add.s64 	%rd26, %rd25, %rd14;
	st.global.f32 	[%rd26], %f13;
	ld.global.nc.f32 	%f14, [%rd11+20];
	add.s64 	%rd27, %rd26, %rd14;
	st.global.f32 	[%rd27], %f14;
	ld.global.nc.f32 	%f15, [%rd11+24];
	add.s64 	%rd28, %rd27, %rd14;
	st.global.f32 	[%rd28], %f15;
	ld.global.nc.f32 	%f16, [%rd11+28];
	add.s64 	%rd29, %rd28, %rd14;
	st.global.f32 	[%rd29], %f16;
	add.s32 	%r67, %r67, 16;
	add.s32 	%r66, %r66, %r7;
	add.s32 	%r65, %r65, 16;
	setp.ne.s32 	%p4, %r67, 0;
	mov.u32 	%r69, %r5;
	@%p4 bra 	$L__BB0_6;
$L__BB0_7:
	setp.eq.s32 	%p5, %r3, 0;
	@%p5 bra 	$L__BB0_17;
	add.s32 	%r48, %r3, -1;
	setp.lt.u32 	%p6, %r48, 7;
	@%p6 bra 	$L__BB0_10;
	add.s32 	%r49, %r69, %r13;
	add.s32 	%r50, %r14, %r69;
	mul.wide.s32 	%rd30, %r50, 4;
	add.s64 	%rd31, %rd2, %rd30;
	ld.global.nc.f32 	%f17, [%rd31];
	mad.lo.s32 	%r51, %r49, %r2, %r1;
	mul.wide.s32 	%rd32, %r51, 4;
	add.s64 	%rd33, %rd1, %rd32;
	st.global.f32 	[%rd33], %f17;
	ld.global.nc.f32 	%f18, [%rd31+4];
	mul.wide.s32 	%rd34, %r2, 4;
	add.s64 	%rd35, %rd33, %rd34;
	st.global.f32 	[%rd35], %f18;
	ld.global.nc.f32 	%f19, [%rd31+8];
	add.s64 	%rd36, %rd35, %rd34;
	st.global.f32 	[%rd36], %f19;
	ld.global.nc.f32 	%f20, [%rd31+12];
	add.s64 	%rd37, %rd36, %rd34;
	st.global.f32 	[%rd37], %f20;
	ld.global.nc.f32 	%f21, [%rd31+16];
	add.s64 	%rd38, %rd37, %rd34;
	st.global.f32 	[%rd38], %f21;
	ld.global.nc.f32 	%f22, [%rd31+20];
	add.s64 	%rd39, %rd38, %rd34;
	st.global.f32 	[%rd39], %f22;
	ld.global.nc.f32 	%f23, [%rd31+24];
	add.s64 	%rd40, %rd39, %rd34;
	st.global.f32 	[%rd40], %f23;
	ld.global.nc.f32 	%f24, [%rd31+28];
	add.s64 	%rd41, %rd40, %rd34;
	st.global.f32 	[%rd41], %f24;
	add.s32 	%r69, %r69, 8;
$L__BB0_10:
	setp.eq.s32 	%p7, %r4, 0;
	@%p7 bra 	$L__BB0_17;
	add.s32 	%r52, %r4, -1;
	setp.lt.u32 	%p8, %r52, 3;
	@%p8 bra 	$L__BB0_13;
	add.s32 	%r53, %r69, %r13;
	add.s32 	%r54, %r14, %r69;
	mul.wide.s32 	%rd42, %r54, 4;
	add.s64 	%rd43, %rd2, %rd42;
	ld.global.nc.f32 	%f25, [%rd43];
	mad.lo.s32 	%r55, %r53, %r2, %r1;
	mul.wide.s32 	%rd44, %r55, 4;
	add.s64 	%rd45, %rd1, %rd44;
	st.global.f32 	[%rd45], %f25;
	ld.global.nc.f32 	%f26, [%rd43+4];
	mul.wide.s32 	%rd46, %r2, 4;
	add.s64 	%rd47, %rd45, %rd46;
	st.global.f32 	[%rd47], %f26;
	ld.global.nc.f32 	%f27, [%rd43+8];
	add.s64 	%rd48, %rd47, %rd46;
	st.global.f32 	[%rd48], %f27;
	ld.global.nc.f32 	%f28, [%rd43+12];
	add.s64 	%rd49, %rd48, %rd46;
	st.global.f32 	[%rd49], %f28;
	add.s32 	%r69, %r69, 4;
$L__BB0_13:
	setp.eq.s32 	%p9, %r6, 0;
	@%p9 bra 	$L__BB0_17;
	setp.eq.s32 	%p10, %r6, 1;
	add.s32 	%r56, %r69, %r13;
	add.s32 	%r57, %r14, %r69;
	mul.wide.s32 	%rd50, %r57, 4;
	add.s64 	%rd4, %rd2, %rd50;
	ld.global.nc.f32 	%f29, [%rd4];
	mad.lo.s32 	%r58, %r56, %r2, %r1;
	mul.wide.s32 	%rd51, %r58, 4;
	add.s64 	%rd5, %rd1, %rd51;
	st.global.f32 	[%rd5], %f29;
	@%p10 bra 	$L__BB0_17;
	setp.eq.s32 	%p11, %r6, 2;
	ld.global.nc.f32 	%f30, [%rd4+4];
	add.s64 	%rd7, %rd5, %rd6;
	st.global.f32 	[%rd7], %f30;
	@%p11 bra 	$L__BB0_17;
	ld.global.nc.f32 	%f31, [%rd4+8];
	add.s64 	%rd52, %rd7, %rd6;
	st.global.f32 	[%rd52], %f31;
$L__BB0_17:
	add.s32 	%r64, %r64, 1;
	setp.ne.s32 	%p12, %r64, %r33;
	@%p12 bra 	$L__BB0_4;
	ld.param.u32 	%r60, [_Z6im2colPKfPfiiiiii_param_2];
	add.s32 	%r63, %r63, 1;
	setp.ne.s32 	%p13, %r63, %r60;
	@%p13 bra 	$L__BB0_3;
$L__BB0_19:
	ret;

}
	// .globl	_Z6col2imPKfPfiiiiii
.visible .entry _Z6col2imPKfPfiiiiii(
	.param .u64 .ptr .align 1 _Z6col2imPKfPfiiiiii_param_0,
	.param .u64 .ptr .align 1 _Z6col2imPKfPfiiiiii_param_1,
	.param .u32 _Z6col2imPKfPfiiiiii_param_2,
	.param .u32 _Z6col2imPKfPfiiiiii_param_3,
	.param .u32 _Z6col2imPKfPfiiiiii_param_4,
	.param .u32 _Z6col2imPKfPfiiiiii_param_5,
	.param .u32 _Z6col2imPKfPfiiiiii_param_6,
	.param .u32 _Z6col2imPKfPfiiiiii_param_7
)
{
	.reg .pred 	%p<14>;
	.reg .b32 	%r<71>;
	.reg .b32 	%f<63>;
	.reg .b64 	%rd<53>;

	ld.param.u64 	%rd8, [_Z6col2imPKfPfiiiiii_param_0];
	ld.param.u64 	%rd9, [_Z6col2imPKfPfiiiiii_param_1];
	ld.param.u32 	%r34, [_Z6col2imPKfPfiiiiii_param_5];
	ld.param.u32 	%r36, [_Z6col2imPKfPfiiiiii_param_6];
	ld.param.u32 	%r35, [_Z6col2imPKfPfiiiiii_param_7];
	cvta.to.global.u64 	%rd1, %rd9;
	cvta.to.global.u64 	%rd2, %rd8;
	mov.u32 	%r37, %ctaid.x;
	mov.u32 	%r38, %ntid.x;
	mov.u32 	%r39, %tid.x;
	mad.lo.s32 	%r1, %r37, %r38, %r39;
	mul.lo.s32 	%r2, %r35, %r36;
	setp.ge.s32 	%p1, %r1, %r2;
	@%p1 bra 	$L__BB1_19;
	ld.param.u32 	%r59, [_Z6col2imPKfPfiiiiii_param_2];
	min.s32 	%r40, %r59, %r34;
	setp.lt.s32 	%p2, %r40, 1;
	@%p2 bra 	$L__BB1_19;
	and.b32  	%r3, %r34, 15;
	and.b32  	%r4, %r34, 7;
	and.b32  	%r5, %r34, 2147483632;
	and.b32  	%r6, %r34, 3;
	shl.b32 	%r7, %r2, 4;
	add.s64 	%rd3, %rd1, 32;
	div.s32 	%r8, %r1, %r35;
	mul.lo.s32 	%r42, %r8, %r35;
	sub.s32 	%r9, %r1, %r42;
	mov.b32 	%r63, 0;
	mul.wide.s32 	%rd6, %r2, 4;
$L__BB1_3:
	ld.param.u32 	%r61, [_Z6col2imPKfPfiiiiii_param_3];
	mad.lo.s32 	%r11, %r63, %r61, %r8;
	mov.b32 	%r64, 0;
$L__BB1_4:
	ld.param.u32 	%r62, [_Z6col2imPKfPfiiiiii_param_4];
	setp.lt.u32 	%p3, %r34, 16;
	mad.lo.s32 	%r13, %r63, %r34, %r64;
	mul.lo.s32 	%r14, %r13, %r34;
	add.s32 	%r45, %r11, %r64;
	mad.lo.s32 	%r15, %r45, %r62, %r9;
	mov.b32 	%r69, 0;
	@%p3 bra 	$L__BB1_7;
	and.b32  	%r46, %r34, 2147483632;
	neg.s32 	%r67, %r46;
	mul.lo.s32 	%r47, %r2, %r34;
	mad.lo.s32 	%r66, %r47, %r13, %r1;
	mov.u32 	%r65, %r15;
$L__BB1_6:
	.pragma "nounroll";
	mul.wide.s32 	%rd10, %r65, 4;
	add.s64 	%rd11, %rd3, %rd10;
	mul.wide.s32 	%rd12, %r66, 4;
	add.s64 	%rd13, %rd2, %rd12;
	ld.global.nc.f32 	%f1, [%rd13];
	atom.global.add.f32 	%f2, [%rd11+-32], %f1;
	mul.wide.s32 	%rd14, %r2, 4;
	add.s64 	%rd15, %rd13, %rd14;
	ld.global.nc.f32 	%f3, [%rd15];
	atom.global.add.f32 	%f4, [%rd11+-28], %f3;
	add.s64 	%rd16, %rd15, %rd14;
	ld.global.nc.f32 	%f5, [%rd16];
	atom.global.add.f32 	%f6, [%rd11+-24], %f5;
	add.s64 	%rd17, %rd16, %rd14;
	ld.global.nc.f32 	%f7, [%rd17];
	atom.global.add.f32 	%f8, [%rd11+-20], %f7;
	add.s64 	%rd18, %rd17, %rd14;
	ld.global.nc.f32 	%f9, [%rd18];
	atom.global.add.f32 	%f10, [%rd11+-16], %f9;
	add.s64 	%rd19, %rd18, %rd14;
	ld.global.nc.f32 	%f11, [%rd19];
	atom.global.add.f32 	%f12, [%rd11+-12], %f11;
	add.s64 	%rd20, %rd19, %rd14;
	ld.global.nc.f32 	%f13, [%rd20];
	atom.global.add.f32 	%f14, [%rd11+-8], %f13;
	add.s64 	%rd21, %rd20, %rd14;
	ld.global.nc.f32 	%f15, [%rd21];
	atom.global.add.f32 	%f16, [%rd11+-4], %f15;
	add.s64 	%rd22, %rd21, %rd14;
	ld.global.nc.f32 	%f17, [%rd22];
	atom.global.add.f32 	%f18, [%rd11], %f17;
	add.s64 	%rd23, %rd22, %rd14;
	ld.global.nc.f32 	%f19, [%rd23];
	atom.global.add.f32 	%f20, [%rd11+4], %f19;
	add.s64 	%rd24, %rd23, %rd14;
	ld.global.nc.f32 	%f21, [%rd24];
	atom.global.add.f32 	%f22, [%rd11+8], %f21;
	add.s64 	%rd25, %rd24, %rd14;
	ld.global.nc.f32 	%f23, [%rd25];
	atom.global.add.f32 	%f24, [%rd11+12], %f23;
	add.s64 	%rd26, %rd25, %rd14;
	ld.global.nc.f32 	%f25, [%rd26];
	atom.global.add.f32 	%f26, [%rd11+16], %f25;
	add.s64 	%rd27, %rd26, %rd14;
	ld.global.nc.f32 	%f27, [%rd27];
	atom.global.add.f32 	%f28, [%rd11+20], %f27;
	add.s64 	%rd28, %rd27, %rd14;
	ld.global.nc.f32 	%f29, [%rd28];
	atom.global.add.f32 	%f30, [%rd11+24], %f29;
	add.s64 	%rd29, %rd28, %rd14;
	ld.global.nc.f32 	%f31, [%rd29];
	atom.global.add.f32 	%f32, [%rd11+28], %f31;
	add.s32 	%r67, %r67, 16;
	add.s32 	%r66, %r66, %r7;
	add.s32 	%r65, %r65, 16;
	setp.ne.s32 	%p4, %r67, 0;
	mov.u32 	%r69, %r5;
	@%p4 bra 	$L__BB1_6;
$L__BB1_7:
	setp.eq.s32 	%p5, %r3, 0;
	@%p5 bra 	$L__BB1_17;
	add.s32 	%r48, %r3, -1;
	setp.lt.u32 	%p6, %r48, 7;
	@%p6 bra 	$L__BB1_10;
	add.s32 	%r49, %r69, %r14;
	add.s32 	%r50, %r15, %r69;
	mul.wide.s32 	%rd30, %r50, 4;
	add.s64 	%rd31, %rd1, %rd30;
	mad.lo.s32 	%r51, %r49, %r2, %r1;
	mul.wide.s32 	%rd32, %r51, 4;
	add.s64 	%rd33, %rd2, %rd32;
	ld.global.nc.f32 	%f33, [%rd33];
	atom.global.add.f32 	%f34, [%rd31], %f33;
	mul.wide.s32 	%rd34, %r2, 4;
	add.s64 	%rd35, %rd33, %rd34;
	ld.global.nc.f32 	%f35, [%rd35];
	atom.global.add.f32 	%f36, [%rd31+4], %f35;
	add.s64 	%rd36, %rd35, %rd34;
	ld.global.nc.f32 	%f37, [%rd36];
	atom.global.add.f32 	%f38, [%rd31+8], %f37;
	add.s64 	%rd37, %rd36, %rd34;
	ld.global.nc.f32 	%f39, [%rd37];
	atom.global.add.f32 	%f40, [%rd31+12], %f39;
	add.s64 	%rd38, %rd37, %rd34;
	ld.global.nc.f32 	%f41, [%rd38];
	atom.global.add.f32 	%f42, [%rd31+16], %f41;
	add.s64 	%rd39, %rd38, %rd34;
	ld.global.nc.f32 	%f43, [%rd39];
	atom.global.add.f32 	%f44, [%rd31+20], %f43;
	add.s64 	%rd40, %rd39, %rd34;
	ld.global.nc.f32 	%f45, [%rd40];
	atom.global.add.f32 	%f46, [%rd31+24], %f45;
	add.s64 	%rd41, %rd40, %rd34;
	ld.global.nc.f32 	%f47, [%rd41];
	atom.global.add.f32 	%f48, [%rd31+28], %f47;
	add.s32 	%r69, %r69, 8;
$L__BB1_10:
	setp.eq.s32 	%p7, %r4, 0;
	@%p7 bra 	$L__BB1_17;
	add.s32 	%r52, %r4, -1;
	setp.lt.u32 	%p8, %r52, 3;
	@%p8 bra 	$L__BB1_13;
	add.s32 	%r53, %r69, %r14;
	add.s32 	%r54, %r15, %r69;
	mul.wide.s32 	%rd42, %r54, 4;
	add.s64 	%rd43, %rd1, %rd42;
	mad.lo.s32 	%r55, %r53, %r2, %r1;
	mul.wide.s32 	%rd44, %r55, 4;
	add.s64 	%rd45, %rd2, %rd44;
	ld.global.nc.f32 	%f49, [%rd45];
	atom.global.add.f32 	%f50, [%rd43], %f49;
	mul.wide.s32 	%rd46, %r2, 4;
	add.s64 	%rd47, %rd45, %rd46;
	ld.global.nc.f32 	%f51, [%rd47];
	atom.global.add.f32 	%f52, [%rd43+4], %f51;
	add.s64 	%rd48, %rd47, %rd46;
	ld.global.nc.f32 	%f53, [%rd48];
	atom.global.add.f32 	%f54, [%rd43+8], %f53;
	add.s64 	%rd49, %rd48, %rd46;
	ld.global.nc.f32 	%f55, [%rd49];
	atom.global.add.f32 	%f56, [%rd43+12], %f55;
	add.s32 	%r69, %r69, 4;
$L__BB1_13:
	setp.eq.s32 	%p9, %r6, 0;
	@%p9 bra 	$L__BB1_17;
	setp.eq.s32 	%p10, %r6, 1;
	add.s32 	%r56, %r69, %r14;
	add.s32 	%r57, %r15, %r69;
	mul.wide.s32 	%rd50, %r57, 4;
	add.s64 	%rd4, %rd1, %rd50;
	mad.lo.s32 	%r58, %r56, %r2, %r1;
	mul.wide.s32 	%rd51, %r58, 4;
	add.s64 	%rd5, %rd2, %rd51;
	ld.global.nc.f32 	%f57, [%rd5];
	atom.global.add.f32 	%f58, [%rd4], %f57;
	@%p10 bra 	$L__BB1_17;
	setp.eq.s32 	%p11, %r6, 2;
	add.s64 	%rd7, %rd5, %rd6;
	ld.global.nc.f32 	%f59, [%rd7];
	atom.global.add.f32 	%f60, [%rd4+4], %f59;
	@%p11 bra 	$L__BB1_17;
	add.s64 	%rd52, %rd7, %rd6;
	ld.global.nc.f32 	%f61, [%rd52];
	atom.global.add.f32 	%f62, [%rd4+8], %f61;
$L__BB1_17:
	add.s32 	%r64, %r64, 1;
	setp.ne.s32 	%p12, %r64, %r34;
	@%p12 bra 	$L__BB1_4;
	ld.param.u32 	%r60, [_Z6col2imPKfPfiiiiii_param_2];
	add.s32 	%r63, %r63, 1;
	setp.ne.s32 	%p13, %r63, %r60;
	@%p13 bra 	$L__BB1_3;
$L__BB1_19:
	ret;

}
	// .globl	_Z8gemmConvPKfS0_Pfiiii
.visible .entry _Z8gemmConvPKfS0_Pfiiii(
	.param .u64 .ptr .align 1 _Z8gemmConvPKfS0_Pfiiii_param_0,
	.param .u64 .ptr .align 1 _Z8gemmConvPKfS0_Pfiiii_param_1,
	.param .u64 .ptr .align 1 _Z8gemmConvPKfS0_Pfiiii_param_2,
	.param .u32 _Z8gemmConvPKfS0_Pfiiii_param_3,
	.param .u32 _Z8gemmConvPKfS0_Pfiiii_param_4,
	.param .u32 _Z8gemmConvPKfS0_Pfiiii_param_5,
	.param .u32 _Z8gemmConvPKfS0_Pfiiii_param_6
)
{
	.reg .pred 	%p<11>;
	.reg .b32 	%r<46>;
	.reg .b32 	%f<68>;
	.reg .b64 	%rd<53>;

	ld.param.u64 	%rd4, [_Z8gemmConvPKfS0_Pfiiii_param_0];
	ld.param.u64 	%rd5, [_Z8gemmConvPKfS0_Pfiiii_param_1];
	ld.param.u64 	%rd3, [_Z8gemmConvPKfS0_Pfiiii_param_2];
	ld.param.u32 	%r24, [_Z8gemmConvPKfS0_Pfiiii_param_3];
	ld.param.u32 	%r25, [_Z8gemmConvPKfS0_Pfiiii_param_4];
	ld.param.u32 	%r22, [_Z8gemmConvPKfS0_Pfiiii_param_5];
	ld.param.u32 	%r23, [_Z8gemmConvPKfS0_Pfiiii_param_6];
	cvta.to.global.u64 	%rd1, %rd5;
	cvta.to.global.u64 	%rd2, %rd4;
	mov.u32 	%r26, %ctaid.x;
	mov.u32 	%r27, %ntid.x;
	mov.u32 	%r28, %tid.x;
	mad.lo.s32 	%r1, %r26, %r27, %r28;
	mul.lo.s32 	%r2, %r25, %r24;
	mul.lo.s32 	%r29, %r2, %r22;
	setp.ge.s32 	%p1, %r1, %r29;
	@%p1 bra 	$L__BB2_14;
	div.s32 	%r4, %r1, %r2;
	mul.lo.s32 	%r30, %r4, %r2;
	sub.s32 	%r3, %r1, %r30;
	setp.lt.s32 	%p2, %r23, 1;
	mov.f32 	%f67, 0f00000000;
	@%p2 bra 	$L__BB2_13;
	and.b32  	%r5, %r23, 7;
	setp.lt.u32 	%p3, %r23, 8;
	mov.f32 	%f67, 0f00000000;
	mov.b32 	%r44, 0;
	@%p3 bra 	$L__BB2_5;
	and.b32  	%r44, %r23, 2147483640;
	neg.s32 	%r42, %r44;
	shl.b32 	%r8, %r22, 3;
	shl.b32 	%r9, %r2, 3;
	mov.f32 	%f67, 0f00000000;
	mul.wide.s32 	%rd10, %r2, 4;
	mul.wide.s32 	%rd12, %r22, 4;
	mov.u32 	%r40, %r3;
	mov.u32 	%r41, %r4;
$L__BB2_4:
	.pragma "nounroll";
	mul.wide.s32 	%rd6, %r40, 4;
	add.s64 	%rd7, %rd2, %rd6;
	ld.global.nc.f32 	%f17, [%rd7];
	mul.wide.s32 	%rd8, %r41, 4;
	add.s64 	%rd9, %rd1, %rd8;
	ld.global.nc.f32 	%f18, [%rd9];
	fma.rn.f32 	%f19, %f17, %f18, %f67;
	add.s64 	%rd11, %rd7, %rd10;
	ld.global.nc.f32 	%f20, [%rd11];
	add.s64 	%rd13, %rd9, %rd12;
	ld.global.nc.f32 	%f21, [%rd13];
	fma.rn.f32 	%f22, %f20, %f21, %f19;
	add.s64 	%rd14, %rd11, %rd10;
	ld.global.nc.f32 	%f23, [%rd14];
	add.s64 	%rd15, %rd13, %rd12;
	ld.global.nc.f32 	%f24, [%rd15];
	fma.rn.f32 	%f25, %f23, %f24, %f22;
	add.s64 	%rd16, %rd14, %rd10;
	ld.global.nc.f32 	%f26, [%rd16];
	add.s64 	%rd17, %rd15, %rd12;
	ld.global.nc.f32 	%f27, [%rd17];
	fma.rn.f32 	%f28, %f26, %f27, %f25;
	add.s64 	%rd18, %rd16, %rd10;
	ld.global.nc.f32 	%f29, [%rd18];
	add.s64 	%rd19, %rd17, %rd12;
	ld.global.nc.f32 	%f30, [%rd19];
	fma.rn.f32 	%f31, %f29, %f30, %f28;
	add.s64 	%rd20, %rd18, %rd10;
	ld.global.nc.f32 	%f32, [%rd20];
	add.s64 	%rd21, %rd19, %rd12;
	ld.global.nc.f32 	%f33, [%rd21];
	fma.rn.f32 	%f34, %f32, %f33, %f31;
	add.s64 	%rd22, %rd20, %rd10;
	ld.global.nc.f32 	%f35, [%rd22];
	add.s64 	%rd23, %rd21, %rd12;
	ld.global.nc.f32 	%f36, [%rd23];
	fma.rn.f32 	%f37, %f35, %f36, %f34;
	add.s64 	%rd24, %rd22, %rd10;
	ld.global.nc.f32 	%f38, [%rd24];
	add.s64 	%rd25, %rd23, %rd12;
	ld.global.nc.f32 	%f39, [%rd25];
	fma.rn.f32 	%f67, %f38, %f39, %f37;
	add.s32 	%r42, %r42, 8;
	add.s32 	%r41, %r41, %r8;
	add.s32 	%r40, %r40, %r9;
	setp.ne.s32 	%p4, %r42, 0;
	@%p4 bra 	$L__BB2_4;
$L__BB2_5:
	setp.eq.s32 	%p5, %r5, 0;
	@%p5 bra 	$L__BB2_13;
	and.b32  	%r17, %r23, 3;
	setp.lt.u32 	%p6, %r5, 4;
	@%p6 bra 	$L__BB2_8;
	mad.lo.s32 	%r32, %r44, %r2, %r3;
	mul.wide.s32 	%rd26, %r32, 4;
	add.s64 	%rd27, %rd2, %rd26;
	ld.global.nc.f32 	%f41, [%rd27];
	mad.lo.s32 	%r33, %r44, %r22, %r4;
	mul.wide.s32 	%rd28, %r33, 4;
	add.s64 	%rd29, %rd1, %rd28;
	ld.global.nc.f32 	%f42, [%rd29];
	fma.rn.f32 	%f43, %f41, %f42, %f67;
	mul.wide.s32 	%rd30, %r2, 4;
	add.s64 	%rd31, %rd27, %rd30;
	ld.global.nc.f32 	%f44, [%rd31];
	mul.wide.s32 	%rd32, %r22, 4;
	add.s64 	%rd33, %rd29, %rd32;
	ld.global.nc.f32 	%f45, [%rd33];
	fma.rn.f32 	%f46, %f44, %f45, %f43;
	add.s64 	%rd34, %rd31, %rd30;
	ld.global.nc.f32 	%f47, [%rd34];
	add.s64 	%rd35, %rd33, %rd32;
	ld.global.nc.f32 	%f48, [%rd35];
	fma.rn.f32 	%f49, %f47, %f48, %f46;
	add.s64 	%rd36, %rd34, %rd30;
	ld.global.nc.f32 	%f50, [%rd36];
	add.s64 	%rd37, %rd35, %rd32;
	ld.global.nc.f32 	%f51, [%rd37];
	fma.rn.f32 	%f67, %f50, %f51, %f49;
	add.s32 	%r44, %r44, 4;
$L__BB2_8:
	setp.eq.s32 	%p7, %r17, 0;
	@%p7 bra 	$L__BB2_13;
	setp.eq.s32 	%p8, %r17, 1;
	@%p8 bra 	$L__BB2_11;
	mad.lo.s32 	%r34, %r44, %r2, %r3;
	mul.wide.s32 	%rd38, %r34, 4;
	add.s64 	%rd39, %rd2, %rd38;
	ld.global.nc.f32 	%f53, [%rd39];
	mad.lo.s32 	%r35, %r44, %r22, %r4;
	mul.wide.s32 	%rd40, %r35, 4;
	add.s64 	%rd41, %rd1, %rd40;
	ld.global.nc.f32 	%f54, [%rd41];
	fma.rn.f32 	%f55, %f53, %f54, %f67;
	mul.wide.s32 	%rd42, %r2, 4;
	add.s64 	%rd43, %rd39, %rd42;
	ld.global.nc.f32 	%f56, [%rd43];
	mul.wide.s32 	%rd44, %r22, 4;
	add.s64 	%rd45, %rd41, %rd44;
	ld.global.nc.f32 	%f57, [%rd45];
	fma.rn.f32 	%f67, %f56, %f57, %f55;
	add.s32 	%r44, %r44, 2;
$L__BB2_11:
	and.b32  	%r36, %r23, 1;
	setp.eq.b32 	%p9, %r36, 1;
	not.pred 	%p10, %p9;
	@%p10 bra 	$L__BB2_13;
	mad.lo.s32 	%r37, %r44, %r2, %r3;
	mul.wide.s32 	%rd46, %r37, 4;
	add.s64 	%rd47, %rd2, %rd46;
	ld.global.nc.f32 	%f58, [%rd47];
	mad.lo.s32 	%r38, %r44, %r22, %r4;
	mul.wide.s32 	%rd48, %r38, 4;
	add.s64 	%rd49, %rd1, %rd48;
	ld.global.nc.f32 	%f59, [%rd49];
	fma.rn.f32 	%f67, %f58, %f59, %f67;
$L__BB2_13:
	mad.lo.s32 	%r39, %r4, %r2, %r3;
	cvta.to.global.u64 	%rd50, %rd3;
	mul.wide.s32 	%rd51, %r39, 4;
	add.s64 	%rd52, %rd50, %rd51;
	st.global.f32 	[%rd52], %f67;
$L__BB2_14:
	ret;

}
	// .globl	_Z7reluActPfi
.visible .entry _Z7reluActPfi(
	.param .u64 .ptr .align 1 _Z7reluActPfi_param_0,
	.param .u32 _Z7reluActPfi_param_1
)
{
	.reg .pred 	%p<2>;
	.reg .b32 	%r<6>;
	.reg .b32 	%f<3>;
	.reg .b64 	%rd<5>;

	ld.param.u64 	%rd1, [_Z7reluActPfi_param_0];
	ld.param.u32 	%r2, [_Z7reluActPfi_param_1];
	mov.u32 	%r3, %ctaid.x;
	mov.u32 	%r4, %ntid.x;
	mov.u32 	%r5, %tid.x;
	mad.lo.s32 	%r1, %r3, %r4, %r5;
	setp.ge.s32 	%p1, %r1, %r2;
	@%p1 bra 	$L__BB3_2;
	cvta.to.global.u64 	%rd2, %rd1;
	mul.wide.s32 	%rd3, %r1, 4;
	add.s64 	%rd4, %rd2, %rd3;
	ld.global.f32 	%f1, [%rd4];
	max.f32 	%f2, %f1, 0f00000000;
	st.global.f32 	[%rd4], %f2;
$L__BB3_2:
	ret;

}
	// .globl	_Z7maxpoolPKfPfiiiiiii
.visible .entry _Z7maxpoolPKfPfiiiiiii(
	.param .u64 .ptr .align 1 _Z7maxpoolPKfPfiiiiiii_param_0,
	.param .u64 .ptr .align 1 _Z7maxpoolPKfPfiiiiiii_param_1,
	.param .u32 _Z7maxpoolPKfPfiiiiiii_param_2,
	.param .u32 _Z7maxpoolPKfPfiiiiiii_param_3,
	.param .u32 _Z7maxpoolPKfPfiiiiiii_param_4,
	.param .u32 _Z7maxpoolPKfPfiiiiiii_param_5,
	.param .u32 _Z7maxpoolPKfPfiiiiiii_param_6,
	.param .u32 _Z7maxpoolPKfPfiiiiiii_param_7,
	.param .u32 _Z7maxpoolPKfPfiiiiiii_param_8
)
{
	.reg .pred 	%p<13>;
	.reg .b32 	%r<56>;
	.reg .b32 	%f<88>;
	.reg .b64 	%rd<16>;

	ld.param.u64 	%rd5, [_Z7maxpoolPKfPfiiiiiii_param_0];
	ld.param.u64 	%rd4, [_Z7maxpoolPKfPfiiiiiii_param_1];
	ld.param.u32 	%r32, [_Z7maxpoolPKfPfiiiiiii_param_2];
	ld.param.u32 	%r26, [_Z7maxpoolPKfPfiiiiiii_param_3];
	ld.param.u32 	%r27, [_Z7maxpoolPKfPfiiiiiii_param_4];
	ld.param.u32 	%r28, [_Z7maxpoolPKfPfiiiiiii_param_5];
	ld.param.u32 	%r29, [_Z7maxpoolPKfPfiiiiiii_param_6];
	ld.param.u32 	%r30, [_Z7maxpoolPKfPfiiiiiii_param_7];
	ld.param.u32 	%r31, [_Z7maxpoolPKfPfiiiiiii_param_8];
	cvta.to.global.u64 	%rd1, %rd5;
	mov.u32 	%r33, %ctaid.x;
	mov.u32 	%r34, %ntid.x;
	mov.u32 	%r35, %tid.x;
	mad.lo.s32 	%r1, %r33, %r34, %r35;
	mul.lo.s32 	%r36, %r30, %r32;
	mul.lo.s32 	%r37, %r36, %r31;
	setp.ge.s32 	%p1, %r1, %r37;
	@%p1 bra 	$L__BB4_18;
	div.s32 	%r38, %r1, %r31;
	mul.lo.s32 	%r39, %r38, %r31;
	sub.s32 	%r2, %r1, %r39;
	div.s32 	%r4, %r38, %r30;
	mul.lo.s32 	%r40, %r4, %r30;
	sub.s32 	%r3, %r38, %r40;
	setp.lt.s32 	%p2, %r28, 1;
	mov.f32 	%f86, 0fE0AD78EC;
	@%p2 bra 	$L__BB4_17;
	mul.lo.s32 	%r42, %r3, %r29;
	mul.lo.s32 	%r5, %r2, %r29;
	mad.lo.s32 	%r6, %r4, %r26, %r42;
	and.b32  	%r7, %r28, 15;
	add.s32 	%r8, %r7, -1;
	and.b32  	%r9, %r28, 7;
	add.s32 	%r10, %r9, -1;
	and.b32  	%r11, %r28, 2147483632;
	and.b32  	%r12, %r28, 3;
	neg.s32 	%r13, %r11;
	add.s64 	%rd2, %rd1, 32;
	mov.f32 	%f86, 0fE0AD78EC;
	mov.b32 	%r50, 0;
$L__BB4_3:
	setp.lt.u32 	%p3, %r28, 16;
	add.s32 	%r44, %r6, %r50;
	mad.lo.s32 	%r15, %r44, %r27, %r5;
	mov.b32 	%r54, 0;
	@%p3 bra 	$L__BB4_6;
	mov.u32 	%r51, %r15;
	mov.u32 	%r52, %r13;
$L__BB4_5:
	.pragma "nounroll";
	mul.wide.s32 	%rd6, %r51, 4;
	add.s64 	%rd7, %rd2, %rd6;
	ld.global.nc.f32 	%f20, [%rd7+-32];
	max.f32 	%f21, %f86, %f20;
	ld.global.nc.f32 	%f22, [%rd7+-28];
	max.f32 	%f23, %f21, %f22;
	ld.global.nc.f32 	%f24, [%rd7+-24];
	max.f32 	%f25, %f23, %f24;
	ld.global.nc.f32 	%f26, [%rd7+-20];
	max.f32 	%f27, %f25, %f26;
	ld.global.nc.f32 	%f28, [%rd7+-16];
	max.f32 	%f29, %f27, %f28;
	ld.global.nc.f32 	%f30, [%rd7+-12];
	max.f32 	%f31, %f29, %f30;
	ld.global.nc.f32 	%f32, [%rd7+-8];
	max.f32 	%f33, %f31, %f32;
	ld.global.nc.f32 	%f34, [%rd7+-4];
	max.f32 	%f35, %f33, %f34;
	ld.global.nc.f32 	%f36, [%rd7];
	max.f32 	%f37, %f35, %f36;
	ld.global.nc.f32 	%f38, [%rd7+4];
	max.f32 	%f39, %f37, %f38;
	ld.global.nc.f32 	%f40, [%rd7+8];
	max.f32 	%f41, %f39, %f40;
	ld.global.nc.f32 	%f42, [%rd7+12];
	max.f32 	%f43, %f41, %f42;
	ld.global.nc.f32 	%f44, [%rd7+16];
	max.f32 	%f45, %f43, %f44;
	ld.global.nc.f32 	%f46, [%rd7+20];
	max.f32 	%f47, %f45, %f46;
	ld.global.nc.f32 	%f48, [%rd7+24];
	max.f32 	%f49, %f47, %f48;
	ld.global.nc.f32 	%f50, [%rd7+28];
	max.f32 	%f86, %f49, %f50;
	add.s32 	%r52, %r52, 16;
	add.s32 	%r51, %r51, 16;
	setp.ne.s32 	%p4, %r52, 0;
	mov.u32 	%r54, %r11;
	@%p4 bra 	$L__BB4_5;
$L__BB4_6:
	setp.eq.s32 	%p5, %r7, 0;
	@%p5 bra 	$L__BB4_16;
	setp.lt.u32 	%p6, %r8, 7;
	@%p6 bra 	$L__BB4_9;
	add.s32 	%r45, %r15, %r54;
	mul.wide.s32 	%rd8, %r45, 4;
	add.s64 	%rd9, %rd1, %rd8;
	ld.global.nc.f32 	%f52, [%rd9];
	max.f32 	%f53, %f86, %f52;
	ld.global.nc.f32 	%f54, [%rd9+4];
	max.f32 	%f55, %f53, %f54;
	ld.global.nc.f32 	%f56, [%rd9+8];
	max.f32 	%f57, %f55, %f56;
	ld.global.nc.f32 	%f58, [%rd9+12];
	max.f32 	%f59, %f57, %f58;
	ld.global.nc.f32 	%f60, [%rd9+16];
	max.f32 	%f61, %f59, %f60;
	ld.global.nc.f32 	%f62, [%rd9+20];
	max.f32 	%f63, %f61, %f62;
	ld.global.nc.f32 	%f64, [%rd9+24];
	max.f32 	%f65, %f63, %f64;
	ld.global.nc.f32 	%f66, [%rd9+28];
	max.f32 	%f86, %f65, %f66;
	add.s32 	%r54, %r54, 8;
$L__BB4_9:
	setp.eq.s32 	%p7, %r9, 0;
	@%p7 bra 	$L__BB4_16;
	setp.lt.u32 	%p8, %r10, 3;
	@%p8 bra 	$L__BB4_12;
	add.s32 	%r46, %r15, %r54;
	mul.wide.s32 	%rd10, %r46, 4;
	add.s64 	%rd11, %rd1, %rd10;
	ld.global.nc.f32 	%f68, [%rd11];
	max.f32 	%f69, %f86, %f68;
	ld.global.nc.f32 	%f70, [%rd11+4];
	max.f32 	%f71, %f69, %f70;
	ld.global.nc.f32 	%f72, [%rd11+8];
	max.f32 	%f73, %f71, %f72;
	ld.global.nc.f32 	%f74, [%rd11+12];
	max.f32 	%f86, %f73, %f74;
	add.s32 	%r54, %r54, 4;
$L__BB4_12:
	setp.eq.s32 	%p9, %r12, 0;
	@%p9 bra 	$L__BB4_16;
	setp.eq.s32 	%p10, %r12, 1;
	add.s32 	%r47, %r15, %r54;
	mul.wide.s32 	%rd12, %r47, 4;
	add.s64 	%rd3, %rd1, %rd12;
	ld.global.nc.f32 	%f75, [%rd3];
	max.f32 	%f86, %f86, %f75;
	@%p10 bra 	$L__BB4_16;
	setp.eq.s32 	%p11, %r12, 2;
	ld.global.nc.f32 	%f76, [%rd3+4];
	max.f32 	%f86, %f86, %f76;
	@%p11 bra 	$L__BB4_16;
	ld.global.nc.f32 	%f77, [%rd3+8];
	max.f32 	%f86, %f86, %f77;
$L__BB4_16:
	add.s32 	%r50, %r50, 1;
	setp.ne.s32 	%p12, %r50, %r28;
	@%p12 bra 	$L__BB4_3;
$L__BB4_17:
	mad.lo.s32 	%r48, %r4, %r30, %r3;
	mad.lo.s32 	%r49, %r48, %r31, %r2;
	cvta.to.global.u64 	%rd13, %rd4;
	mul.wide.s32 	%rd14, %r49, 4;
	add.s64 	%rd15, %rd13, %rd14;
	st.global.f32 	[%rd15], %f86;
$L__BB4_18:
	ret;

}
	// .globl	_Z11maxpoolGradPKfS0_Pfiiiiiii
.visible .entry _Z11maxpoolGradPKfS0_Pfiiiiiii(
	.param .u64 .ptr .align 1 _Z11maxpoolGradPKfS0_Pfiiiiiii_param_0,
	.param .u64 .ptr .align 1 _Z11maxpoolGradPKfS0_Pfiiiiiii_param_1,
	.param .u64 .ptr .align 1 _Z11maxpoolGradPKfS0_Pfiiiiiii_param_2,
	.param .u32 _Z11maxpoolGradPKfS0_Pfiiiiiii_param_3,
	.param .u32 _Z11maxpoolGradPKfS0_Pfiiiiiii_param_4,
	.param .u32 _Z11maxpoolGradPKfS0_Pfiiiiiii_param_5,
	.param .u32 _Z11maxpoolGradPKfS0_Pfiiiiiii_param_6,
	.param .u32 _Z11maxpoolGradPKfS0_Pfiiiiiii_param_7,
	.param .u32 _Z11maxpoolGradPKfS0_Pfiiiiiii_param_8,
	.param .u32 _Z11maxpoolGradPKfS0_Pfiiiiiii_param_9
)
{
	.reg .pred 	%p<66>;
	.reg .b32 	%r<183>;
	.reg .b32 	%f<87>;
	.reg .b64 	%rd<21>;

	ld.param.u64 	%rd5, [_Z11maxpoolGradPKfS0_Pfiiiiiii_param_0];
	ld.param.u32 	%r62, [_Z11maxpoolGradPKfS0_Pfiiiiiii_param_3];
	ld.param.u32 	%r56, [_Z11maxpoolGradPKfS0_Pfiiiiiii_param_4];
	ld.param.u32 	%r57, [_Z11maxpoolGradPKfS0_Pfiiiiiii_param_5];
	ld.param.u32 	%r58, [_Z11maxpoolGradPKfS0_Pfiiiiiii_param_6];
	ld.param.u32 	%r59, [_Z11maxpoolGradPKfS0_Pfiiiiiii_param_7];
	ld.param.u32 	%r60, [_Z11maxpoolGradPKfS0_Pfiiiiiii_param_8];
	ld.param.u32 	%r61, [_Z11maxpoolGradPKfS0_Pfiiiiiii_param_9];
	cvta.to.global.u64 	%rd1, %rd5;
	mov.u32 	%r63, %ctaid.x;
	mov.u32 	%r64, %ntid.x;
	mov.u32 	%r65, %tid.x;
	mad.lo.s32 	%r1, %r63, %r64, %r65;
	mul.lo.s32 	%r66, %r60, %r62;
	mul.lo.s32 	%r67, %r66, %r61;
	setp.ge.s32 	%p1, %r1, %r67;
	@%p1 bra 	$L__BB5_18;
	div.s32 	%r69, %r1, %r61;
	mul.lo.s32 	%r70, %r69, %r61;
	sub.s32 	%r2, %r1, %r70;
	div.s32 	%r4, %r69, %r60;
	mul.lo.s32 	%r71, %r4, %r60;
	sub.s32 	%r3, %r69, %r71;
	setp.lt.s32 	%p2, %r58, 1;
	mov.b32 	%r179, 0;
	mov.u32 	%r180, %r179;
	@%p2 bra 	$L__BB5_17;
	mul.lo.s32 	%r5, %r3, %r59;
	mul.lo.s32 	%r6, %r2, %r59;
	mul.lo.s32 	%r7, %r4, %r56;
	and.b32  	%r8, %r58, 15;
	and.b32  	%r9, %r58, 7;
	and.b32  	%r10, %r58, 2147483632;
	and.b32  	%r11, %r58, 3;
	mov.f32 	%f86, 0fE0AD78EC;
	mov.b32 	%r158, 0;
	mov.u32 	%r180, %r158;
	mov.u32 	%r179, %r158;
$L__BB5_3:
	setp.lt.u32 	%p3, %r58, 16;
	add.s32 	%r15, %r158, %r5;
	add.s32 	%r75, %r15, %r7;
	mul.lo.s32 	%r16, %r75, %r57;
	mov.b32 	%r171, 0;
	@%p3 bra 	$L__BB5_6;
	mov.b32 	%r161, 0;
$L__BB5_5:
	.pragma "nounroll";
	add.s32 	%r77, %r161, %r6;
	add.s32 	%r78, %r77, %r16;
	mul.wide.s32 	%rd6, %r78, 4;
	add.s64 	%rd7, %rd1, %rd6;
	ld.global.nc.f32 	%f18, [%rd7];
	setp.gt.f32 	%p4, %f18, %f86;
	selp.f32 	%f19, %f18, %f86, %p4;
	selp.b32 	%r79, %r77, %r180, %p4;
	add.s32 	%r80, %r77, 1;
	ld.global.nc.f32 	%f20, [%rd7+4];
	setp.gt.f32 	%p5, %f20, %f19;
	selp.f32 	%f21, %f20, %f19, %p5;
	or.pred  	%p6, %p4, %p5;
	selp.b32 	%r81, %r80, %r79, %p5;
	add.s32 	%r82, %r77, 2;
	ld.global.nc.f32 	%f22, [%rd7+8];
	setp.gt.f32 	%p8, %f22, %f21;
	selp.f32 	%f23, %f22, %f21, %p8;
	selp.b32 	%r83, %r82, %r81, %p8;
	add.s32 	%r84, %r77, 3;
	ld.global.nc.f32 	%f24, [%rd7+12];
	setp.gt.f32 	%p9, %f24, %f23;
	selp.f32 	%f25, %f24, %f23, %p9;
	or.pred  	%p10, %p8, %p9;
	selp.b32 	%r85, %r84, %r83, %p9;
	add.s32 	%r86, %r77, 4;
	ld.global.nc.f32 	%f26, [%rd7+16];
	setp.gt.f32 	%p12, %f26, %f25;
	selp.f32 	%f27, %f26, %f25, %p12;
	selp.b32 	%r87, %r86, %r85, %p12;
	add.s32 	%r88, %r77, 5;
	ld.global.nc.f32 	%f28, [%rd7+20];
	setp.gt.f32 	%p13, %f28, %f27;
	selp.f32 	%f29, %f28, %f27, %p13;
	or.pred  	%p14, %p12, %p13;
	selp.b32 	%r89, %r88, %r87, %p13;
	add.s32 	%r90, %r77, 6;
	ld.global.nc.f32 	%f30, [%rd7+24];
	setp.gt.f32 	%p16, %f30, %f29;
	selp.f32 	%f31, %f30, %f29, %p16;
	selp.b32 	%r91, %r90, %r89, %p16;
	add.s32 	%r92, %r77, 7;
	ld.global.nc.f32 	%f32, [%rd7+28];
	setp.gt.f32 	%p17, %f32, %f31;
	selp.f32 	%f33, %f32, %f31, %p17;
	or.pred  	%p18, %p16, %p17;
	selp.b32 	%r93, %r92, %r91, %p17;
	add.s32 	%r94, %r77, 8;
	ld.global.nc.f32 	%f34, [%rd7+32];
	setp.gt.f32 	%p20, %f34, %f33;
	selp.f32 	%f35, %f34, %f33, %p20;
	selp.b32 	%r95, %r94, %r93, %p20;
	add.s32 	%r96, %r77, 9;
	ld.global.nc.f32 	%f36, [%rd7+36];
	setp.gt.f32 	%p21, %f36, %f35;
	selp.f32 	%f37, %f36, %f35, %p21;
	or.pred  	%p22, %p20, %p21;
	selp.b32 	%r97, %r96, %r95, %p21;
	add.s32 	%r98, %r77, 10;
	ld.global.nc.f32 	%f38, [%rd7+40];
	setp.gt.f32 	%p24, %f38, %f37;
	selp.f32 	%f39, %f38, %f37, %p24;
	selp.b32 	%r99, %r98, %r97, %p24;
	add.s32 	%r100, %r77, 11;
	ld.global.nc.f32 	%f40, [%rd7+44];
	setp.gt.f32 	%p25, %f40, %f39;
	selp.f32 	%f41, %f40, %f39, %p25;
	or.pred  	%p26, %p24, %p25;
	selp.b32 	%r101, %r100, %r99, %p25;
	add.s32 	%r102, %r77, 12;
	ld.global.nc.f32 	%f42, [%rd7+48];
	setp.gt.f32 	%p28, %f42, %f41;
	selp.f32 	%f43, %f42, %f41, %p28;
	selp.b32 	%r103, %r102, %r101, %p28;
	add.s32 	%r104, %r77, 13;
	ld.global.nc.f32 	%f44, [%rd7+52];
	setp.gt.f32 	%p29, %f44, %f43;
	selp.f32 	%f45, %f44, %f43, %p29;
	or.pred  	%p30, %p28, %p29;
	selp.b32 	%r105, %r104, %r103, %p29;
	add.s32 	%r106, %r77, 14;
	ld.global.nc.f32 	%f46, [%rd7+56];
	setp.gt.f32 	%p32, %f46, %f45;
	selp.f32 	%f47, %f46, %f45, %p32;
	selp.b32 	%r107, %r106, %r105, %p32;
	add.s32 	%r108, %r77, 15;
	ld.global.nc.f32 	%f48, [%rd7+60];
	setp.gt.f32 	%p33, %f48, %f47;
	selp.f32 	%f86, %f48, %f47, %p33;
	selp.b32 	%r109, %r15, %r179, %p6;
	selp.b32 	%r110, %r15, %r109, %p10;
	selp.b32 	%r111, %r15, %r110, %p14;
	selp.b32 	%r112, %r15, %r111, %p18;
	selp.b32 	%r113, %r15, %r112, %p22;
	selp.b32 	%r114, %r15, %r113, %p26;
	selp.b32 	%r115, %r15, %r114, %p30;
	selp.b32 	%r116, %r15, %r115, %p33;
	selp.b32 	%r179, %r15, %r116, %p32;
	selp.b32 	%r180, %r108, %r107, %p33;
	add.s32 	%r161, %r161, 16;
	setp.ne.s32 	%p34, %r161, %r10;
	mov.u32 	%r171, %r10;
	@%p34 bra 	$L__BB5_5;
$L__BB5_6:
	setp.eq.s32 	%p35, %r8, 0;
	@%p35 bra 	$L__BB5_16;
	add.s32 	%r118, %r8, -1;
	setp.lt.u32 	%p36, %r118, 7;
	@%p36 bra 	$L__BB5_9;
	add.s32 	%r119, %r171, %r6;
	add.s32 	%r120, %r119, %r16;
	mul.wide.s32 	%rd8, %r120, 4;
	add.s64 	%rd9, %rd1, %rd8;
	ld.global.nc.f32 	%f50, [%rd9];
	setp.gt.f32 	%p37, %f50, %f86;
	selp.f32 	%f51, %f50, %f86, %p37;
	selp.b32 	%r121, %r119, %r180, %p37;
	add.s32 	%r122, %r119, 1;
	ld.global.nc.f32 	%f52, [%rd9+4];
	setp.gt.f32 	%p38, %f52, %f51;
	selp.f32 	%f53, %f52, %f51, %p38;
	or.pred  	%p39, %p37, %p38;
	selp.b32 	%r123, %r122, %r121, %p38;
	add.s32 	%r124, %r119, 2;
	ld.global.nc.f32 	%f54, [%rd9+8];
	setp.gt.f32 	%p41, %f54, %f53;
	selp.f32 	%f55, %f54, %f53, %p41;
	selp.b32 	%r125, %r124, %r123, %p41;
	add.s32 	%r126, %r119, 3;
	ld.global.nc.f32 	%f56, [%rd9+12];
	setp.gt.f32 	%p42, %f56, %f55;
	selp.f32 	%f57, %f56, %f55, %p42;
	or.pred  	%p43, %p41, %p42;
	selp.b32 	%r127, %r126, %r125, %p42;
	add.s32 	%r128, %r119, 4;
	ld.global.nc.f32 	%f58, [%rd9+16];
	setp.gt.f32 	%p45, %f58, %f57;
	selp.f32 	%f59, %f58, %f57, %p45;
	selp.b32 	%r129, %r128, %r127, %p45;
	add.s32 	%r130, %r119, 5;
	ld.global.nc.f32 	%f60, [%rd9+20];
	setp.gt.f32 	%p46, %f60, %f59;
	selp.f32 	%f61, %f60, %f59, %p46;
	or.pred  	%p47, %p45, %p46;
	selp.b32 	%r131, %r130, %r129, %p46;
	add.s32 	%r132, %r119, 6;
	ld.global.nc.f32 	%f62, [%rd9+24];
	setp.gt.f32 	%p49, %f62, %f61;
	selp.f32 	%f63, %f62, %f61, %p49;
	selp.b32 	%r133, %r132, %r131, %p49;
	add.s32 	%r134, %r119, 7;
	ld.global.nc.f32 	%f64, [%rd9+28];
	setp.gt.f32 	%p50, %f64, %f63;
	selp.f32 	%f86, %f64, %f63, %p50;
	selp.b32 	%r135, %r15, %r179, %p39;
	selp.b32 	%r136, %r15, %r135, %p43;
	selp.b32 	%r137, %r15, %r136, %p47;
	selp.b32 	%r138, %r15, %r137, %p50;
	selp.b32 	%r179, %r15, %r138, %p49;
	selp.b32 	%r180, %r134, %r133, %p50;
	add.s32 	%r171, %r171, 8;
$L__BB5_9:
	setp.eq.s32 	%p51, %r9, 0;
	@%p51 bra 	$L__BB5_16;
	add.s32 	%r140, %r9, -1;
	setp.lt.u32 	%p52, %r140, 3;
	@%p52 bra 	$L__BB5_12;
	add.s32 	%r141, %r171, %r6;
	add.s32 	%r142, %r141, %r16;
	mul.wide.s32 	%rd10, %r142, 4;
	add.s64 	%rd11, %rd1, %rd10;
	ld.global.nc.f32 	%f66, [%rd11];
	setp.gt.f32 	%p53, %f66, %f86;
	selp.f32 	%f67, %f66, %f86, %p53;
	selp.b32 	%r143, %r141, %r180, %p53;
	add.s32 	%r144, %r141, 1;
	ld.global.nc.f32 	%f68, [%rd11+4];
	setp.gt.f32 	%p54, %f68, %f67;
	selp.f32 	%f69, %f68, %f67, %p54;
	or.pred  	%p55, %p53, %p54;
	selp.b32 	%r145, %r144, %r143, %p54;
	add.s32 	%r146, %r141, 2;
	ld.global.nc.f32 	%f70, [%rd11+8];
	setp.gt.f32 	%p57, %f70, %f69;
	selp.f32 	%f71, %f70, %f69, %p57;
	selp.b32 	%r147, %r146, %r145, %p57;
	add.s32 	%r148, %r141, 3;
	ld.global.nc.f32 	%f72, [%rd11+12];
	setp.gt.f32 	%p58, %f72, %f71;
	selp.f32 	%f86, %f72, %f71, %p58;
	selp.b32 	%r149, %r15, %r179, %p55;
	selp.b32 	%r150, %r15, %r149, %p58;
	selp.b32 	%r179, %r15, %r150, %p57;
	selp.b32 	%r180, %r148, %r147, %p58;
	add.s32 	%r171, %r171, 4;
$L__BB5_12:
	setp.eq.s32 	%p59, %r11, 0;
	@%p59 bra 	$L__BB5_16;
	setp.eq.s32 	%p60, %r11, 1;
	add.s32 	%r44, %r171, %r6;
	add.s32 	%r151, %r44, %r16;
	mul.wide.s32 	%rd12, %r151, 4;
	add.s64 	%rd2, %rd1, %rd12;
	ld.global.nc.f32 	%f73, [%rd2];
	setp.gt.f32 	%p61, %f73, %f86;
	selp.f32 	%f86, %f73, %f86, %p61;
	selp.b32 	%r179, %r15, %r179, %p61;
	selp.b32 	%r180, %r44, %r180, %p61;
	@%p60 bra 	$L__BB5_16;
	setp.eq.s32 	%p62, %r11, 2;
	add.s32 	%r152, %r44, 1;
	ld.global.nc.f32 	%f74, [%rd2+4];
	setp.gt.f32 	%p63, %f74, %f86;
	selp.f32 	%f86, %f74, %f86, %p63;
	selp.b32 	%r179, %r15, %r179, %p63;
	selp.b32 	%r180, %r152, %r180, %p63;
	@%p62 bra 	$L__BB5_16;
	add.s32 	%r153, %r44, 2;
	ld.global.nc.f32 	%f75, [%rd2+8];
	setp.gt.f32 	%p64, %f75, %f86;
	selp.f32 	%f86, %f75, %f86, %p64;
	selp.b32 	%r179, %r15, %r179, %p64;
	selp.b32 	%r180, %r153, %r180, %p64;
$L__BB5_16:
	add.s32 	%r158, %r158, 1;
	setp.ne.s32 	%p65, %r158, %r58;
	@%p65 bra 	$L__BB5_3;
$L__BB5_17:
	ld.param.u64 	%rd20, [_Z11maxpoolGradPKfS0_Pfiiiiiii_param_2];
	ld.param.u64 	%rd19, [_Z11maxpoolGradPKfS0_Pfiiiiiii_param_1];
	mad.lo.s32 	%r154, %r4, %r56, %r179;
	mad.lo.s32 	%r155, %r154, %r57, %r180;
	cvta.to.global.u64 	%rd13, %rd20;
	mul.wide.s32 	%rd14, %r155, 4;
	add.s64 	%rd15, %rd13, %rd14;
	mad.lo.s32 	%r156, %r4, %r60, %r3;
	mad.lo.s32 	%r157, %r156, %r61, %r2;
	cvta.to.global.u64 	%rd16, %rd19;
	mul.wide.s32 	%rd17, %r157, 4;
	add.s64 	%rd18, %rd16, %rd17;
	ld.global.nc.f32 	%f76, [%rd18];
	atom.global.add.f32 	%f77, [%rd15], %f76;
$L__BB5_18:
	ret;

}
	// .globl	_Z6gemmDWPKfS0_Pfiiii
.visible .entry _Z6gemmDWPKfS0_Pfiiii(
	.param .u64 .ptr .align 1 _Z6gemmDWPKfS0_Pfiiii_param_0,
	.param .u64 .ptr .align 1 _Z6gemmDWPKfS0_Pfiiii_param_1,
	.param .u64 .ptr .align 1 _Z6gemmDWPKfS0_Pfiiii_param_2,
	.param .u32 _Z6gemmDWPKfS0_Pfiiii_param_3,
	.param .u32 _Z6gemmDWPKfS0_Pfiiii_param_4,
	.param .u32 _Z6gemmDWPKfS0_Pfiiii_param_5,
	.param .u32 _Z6gemmDWPKfS0_Pfiiii_param_6
)
{
	.reg .pred 	%p<11>;
	.reg .b32 	%r<56>;
	.reg .b32 	%f<112>;
	.reg .b64 	%rd<27>;

	ld.param.u64 	%rd6, [_Z6gemmDWPKfS0_Pfiiii_param_0];
	ld.param.u64 	%rd7, [_Z6gemmDWPKfS0_Pfiiii_param_1];
	ld.param.u64 	%rd5, [_Z6gemmDWPKfS0_Pfiiii_param_2];
	ld.param.u32 	%r32, [_Z6gemmDWPKfS0_Pfiiii_param_3];
	ld.param.u32 	%r33, [_Z6gemmDWPKfS0_Pfiiii_param_4];
	ld.param.u32 	%r34, [_Z6gemmDWPKfS0_Pfiiii_param_5];
	ld.param.u32 	%r35, [_Z6gemmDWPKfS0_Pfiiii_param_6];
	cvta.to.global.u64 	%rd1, %rd7;
	cvta.to.global.u64 	%rd2, %rd6;
	mov.u32 	%r36, %ctaid.x;
	mov.u32 	%r37, %ntid.x;
	mov.u32 	%r38, %tid.x;
	mad.lo.s32 	%r1, %r36, %r37, %r38;
	mul.lo.s32 	%r39, %r35, %r34;
	setp.ge.s32 	%p1, %r1, %r39;
	@%p1 bra 	$L__BB6_15;
	div.s32 	%r3, %r1, %r34;
	mul.lo.s32 	%r40, %r3, %r34;
	sub.s32 	%r2, %r1, %r40;
	mul.lo.s32 	%r4, %r33, %r32;
	setp.lt.s32 	%p2, %r4, 1;
	mov.f32 	%f111, 0f00000000;
	@%p2 bra 	$L__BB6_14;
	mul.lo.s32 	%r5, %r2, %r4;
	mul.lo.s32 	%r6, %r3, %r4;
	and.b32  	%r7, %r4, 15;
	setp.lt.u32 	%p3, %r4, 16;
	mov.f32 	%f111, 0f00000000;
	mov.b32 	%r51, 0;
	@%p3 bra 	$L__BB6_5;
	and.b32  	%r51, %r4, 2147483632;
	neg.s32 	%r49, %r51;
	add.s64 	%rd3, %rd2, 32;
	add.s64 	%rd4, %rd1, 32;
	mov.f32 	%f111, 0f00000000;
	mov.u32 	%r47, %r6;
	mov.u32 	%r48, %r5;
$L__BB6_4:
	.pragma "nounroll";
	mul.wide.s32 	%rd8, %r48, 4;
	add.s64 	%rd9, %rd3, %rd8;
	mul.wide.s32 	%rd10, %r47, 4;
	add.s64 	%rd11, %rd4, %rd10;
	ld.global.nc.f32 	%f18, [%rd9+-32];
	ld.global.nc.f32 	%f19, [%rd11+-32];
	fma.rn.f32 	%f20, %f18, %f19, %f111;
	ld.global.nc.f32 	%f21, [%rd9+-28];
	ld.global.nc.f32 	%f22, [%rd11+-28];
	fma.rn.f32 	%f23, %f21, %f22, %f20;
	ld.global.nc.f32 	%f24, [%rd9+-24];
	ld.global.nc.f32 	%f25, [%rd11+-24];
	fma.rn.f32 	%f26, %f24, %f25, %f23;
	ld.global.nc.f32 	%f27, [%rd9+-20];
	ld.global.nc.f32 	%f28, [%rd11+-20];
	fma.rn.f32 	%f29, %f27, %f28, %f26;
	ld.global.nc.f32 	%f30, [%rd9+-16];
	ld.global.nc.f32 	%f31, [%rd11+-16];
	fma.rn.f32 	%f32, %f30, %f31, %f29;
	ld.global.nc.f32 	%f33, [%rd9+-12];
	ld.global.nc.f32 	%f34, [%rd11+-12];
	fma.rn.f32 	%f35, %f33, %f34, %f32;
	ld.global.nc.f32 	%f36, [%rd9+-8];
	ld.global.nc.f32 	%f37, [%rd11+-8];
	fma.rn.f32 	%f38, %f36, %f37, %f35;
	ld.global.nc.f32 	%f39, [%rd9+-4];
	ld.global.nc.f32 	%f40, [%rd11+-4];
	fma.rn.f32 	%f41, %f39, %f40, %f38;
	ld.global.nc.f32 	%f42, [%rd9];
	ld.global.nc.f32 	%f43, [%rd11];
	fma.rn.f32 	%f44, %f42, %f43, %f41;
	ld.global.nc.f32 	%f45, [%rd9+4];
	ld.global.nc.f32 	%f46, [%rd11+4];
	fma.rn.f32 	%f47, %f45, %f46, %f44;
	ld.global.nc.f32 	%f48, [%rd9+8];
	ld.global.nc.f32 	%f49, [%rd11+8];
	fma.rn.f32 	%f50, %f48, %f49, %f47;
	ld.global.nc.f32 	%f51, [%rd9+12];
	ld.global.nc.f32 	%f52, [%rd11+12];
	fma.rn.f32 	%f53, %f51, %f52, %f50;
	ld.global.nc.f32 	%f54, [%rd9+16];
	ld.global.nc.f32 	%f55, [%rd11+16];
	fma.rn.f32 	%f56, %f54, %f55, %f53;
	ld.global.nc.f32 	%f57, [%rd9+20];
	ld.global.nc.f32 	%f58, [%rd11+20];
	fma.rn.f32 	%f59, %f57, %f58, %f56;
	ld.global.nc.f32 	%f60, [%rd9+24];
	ld.global.nc.f32 	%f61, [%rd11+24];
	fma.rn.f32 	%f62, %f60, %f61, %f59;
	ld.global.nc.f32 	%f63, [%rd9+28];
	ld.global.nc.f32 	%f64, [%rd11+28];
	fma.rn.f32 	%f111, %f63, %f64, %f62;
	add.s32 	%r49, %r49, 16;
	add.s32 	%r48, %r48, 16;
	add.s32 	%r47, %r47, 16;
	setp.ne.s32 	%p4, %r49, 0;
	@%p4 bra 	$L__BB6_4;
$L__BB6_5:
	setp.eq.s32 	%p5, %r7, 0;
	@%p5 bra 	$L__BB6_14;
	and.b32  	%r17, %r4, 7;
	setp.lt.u32 	%p6, %r7, 8;
	@%p6 bra 	$L__BB6_8;
	add.s32 	%r42, %r51, %r5;
	mul.wide.s32 	%rd12, %r42, 4;
	add.s64 	%rd13, %rd2, %rd12;
	ld.global.nc.f32 	%f66, [%rd13];
	add.s32 	%r43, %r51, %r6;
	mul.wide.s32 	%rd14, %r43, 4;
	add.s64 	%rd15, %rd1, %rd14;
	ld.global.nc.f32 	%f67, [%rd15];
	fma.rn.f32 	%f68, %f66, %f67, %f111;
	ld.global.nc.f32 	%f69, [%rd13+4];
	ld.global.nc.f32 	%f70, [%rd15+4];
	fma.rn.f32 	%f71, %f69, %f70, %f68;
	ld.global.nc.f32 	%f72, [%rd13+8];
	ld.global.nc.f32 	%f73, [%rd15+8];
	fma.rn.f32 	%f74, %f72, %f73, %f71;
	ld.global.nc.f32 	%f75, [%rd13+12];
	ld.global.nc.f32 	%f76, [%rd15+12];
	fma.rn.f32 	%f77, %f75, %f76, %f74;
	ld.global.nc.f32 	%f78, [%rd13+16];
	ld.global.nc.f32 	%f79, [%rd15+16];
	fma.rn.f32 	%f80, %f78, %f79, %f77;
	ld.global.nc.f32 	%f81, [%rd13+20];
	ld.global.nc.f32 	%f82, [%rd15+20];
	fma.rn.f32 	%f83, %f81, %f82, %f80;
	ld.global.nc.f32 	%f84, [%rd13+24];
	ld.global.nc.f32 	%f85, [%rd15+24];
	fma.rn.f32 	%f86, %f84, %f85, %f83;
	ld.global.nc.f32 	%f87, [%rd13+28];
	ld.global.nc.f32 	%f88, [%rd15+28];
	fma.rn.f32 	%f111, %f87, %f88, %f86;
	add.s32 	%r51, %r51, 8;
$L__BB6_8:
	setp.eq.s32 	%p7, %r17, 0;
	@%p7 bra 	$L__BB6_14;
	and.b32  	%r20, %r4, 3;
	setp.lt.u32 	%p8, %r17, 4;
	@%p8 bra 	$L__BB6_11;
	add.s32 	%r44, %r51, %r5;
	mul.wide.s32 	%rd16, %r44, 4;
	add.s64 	%rd17, %rd2, %rd16;
	ld.global.nc.f32 	%f90, [%rd17];
	add.s32 	%r45, %r51, %r6;
	mul.wide.s32 	%rd18, %r45, 4;
	add.s64 	%rd19, %rd1, %rd18;
	ld.global.nc.f32 	%f91, [%rd19];
	fma.rn.f32 	%f92, %f90, %f91, %f111;
	ld.global.nc.f32 	%f93, [%rd17+4];
	ld.global.nc.f32 	%f94, [%rd19+4];
	fma.rn.f32 	%f95, %f93, %f94, %f92;
	ld.global.nc.f32 	%f96, [%rd17+8];
	ld.global.nc.f32 	%f97, [%rd19+8];
	fma.rn.f32 	%f98, %f96, %f97, %f95;
	ld.global.nc.f32 	%f99, [%rd17+12];
	ld.global.nc.f32 	%f100, [%rd19+12];
	fma.rn.f32 	%f111, %f99, %f100, %f98;
	add.s32 	%r51, %r51, 4;
$L__BB6_11:
	setp.eq.s32 	%p9, %r20, 0;
	@%p9 bra 	$L__BB6_14;
	add.s32 	%r55, %r51, %r6;
	add.s32 	%r54, %r51, %r5;
	neg.s32 	%r53, %r20;
$L__BB6_13:
	.pragma "nounroll";
	mul.wide.s32 	%rd20, %r55, 4;
	add.s64 	%rd21, %rd1, %rd20;
	mul.wide.s32 	%rd22, %r54, 4;
	add.s64 	%rd23, %rd2, %rd22;
	ld.global.nc.f32 	%f101, [%rd23];
	ld.global.nc.f32 	%f102, [%rd21];
	fma.rn.f32 	%f111, %f101, %f102, %f111;
	add.s32 	%r55, %r55, 1;
	add.s32 	%r54, %r54, 1;
	add.s32 	%r53, %r53, 1;
	setp.ne.s32 	%p10, %r53, 0;
	@%p10 bra 	$L__BB6_13;
$L__BB6_14:
	mad.lo.s32 	%r46, %r2, %r35, %r3;
	cvta.to.global.u64 	%rd24, %rd5;
	mul.wide.s32 	%rd25, %r46, 4;
	add.s64 	%rd26, %rd24, %rd25;
	st.global.f32 	[%rd26], %f111;
$L__BB6_15:
	ret;

}
	// .globl	_Z6gemmDXPKfS0_Pfiiii
.visible .entry _Z6gemmDXPKfS0_Pfiiii(
	.param .u64 .ptr .align 1 _Z6gemmDXPKfS0_Pfiiii_param_0,
	.param .u64 .ptr .align 1 _Z6gemmDXPKfS0_Pfiiii_param_1,
	.param .u64 .ptr .align 1 _Z6gemmDXPKfS0_Pfiiii_param_2,
	.param .u32 _Z6gemmDXPKfS0_Pfiiii_param_3,
	.param .u32 _Z6gemmDXPKfS0_Pfiiii_param_4,
	.param .u32 _Z6gemmDXPKfS0_Pfiiii_param_5,
	.param .u32 _Z6gemmDXPKfS0_Pfiiii_param_6
)
{
	.reg .pred 	%p<11>;
	.reg .b32 	%r<46>;
	.reg .b32 	%f<68>;
	.reg .b64 	%rd<40>;

	ld.param.u64 	%rd5, [_Z6gemmDXPKfS0_Pfiiii_param_0];
	ld.param.u64 	%rd6, [_Z6gemmDXPKfS0_Pfiiii_param_1];
	ld.param.u64 	%rd4, [_Z6gemmDXPKfS0_Pfiiii_param_2];
	ld.param.u32 	%r23, [_Z6gemmDXPKfS0_Pfiiii_param_3];
	ld.param.u32 	%r24, [_Z6gemmDXPKfS0_Pfiiii_param_4];
	ld.param.u32 	%r25, [_Z6gemmDXPKfS0_Pfiiii_param_5];
	ld.param.u32 	%r22, [_Z6gemmDXPKfS0_Pfiiii_param_6];
	cvta.to.global.u64 	%rd1, %rd5;
	cvta.to.global.u64 	%rd2, %rd6;
	mov.u32 	%r26, %ctaid.x;
	mov.u32 	%r27, %ntid.x;
	mov.u32 	%r28, %tid.x;
	mad.lo.s32 	%r1, %r26, %r27, %r28;
	mul.lo.s32 	%r2, %r24, %r23;
	mul.lo.s32 	%r29, %r25, %r2;
	setp.ge.s32 	%p1, %r1, %r29;
	@%p1 bra 	$L__BB7_14;
	div.s32 	%r4, %r1, %r2;
	mul.lo.s32 	%r30, %r4, %r2;
	sub.s32 	%r3, %r1, %r30;
	setp.lt.s32 	%p2, %r22, 1;
	mov.f32 	%f67, 0f00000000;
	@%p2 bra 	$L__BB7_13;
	mul.lo.s32 	%r5, %r4, %r22;
	and.b32  	%r6, %r22, 7;
	setp.lt.u32 	%p3, %r22, 8;
	mov.f32 	%f67, 0f00000000;
	mov.b32 	%r44, 0;
	@%p3 bra 	$L__BB7_5;
	and.b32  	%r44, %r22, 2147483640;
	neg.s32 	%r42, %r44;
	shl.b32 	%r9, %r2, 3;
	add.s64 	%rd3, %rd2, 16;
	mov.f32 	%f67, 0f00000000;
	mul.wide.s32 	%rd11, %r2, 4;
	mov.u32 	%r40, %r5;
	mov.u32 	%r41, %r3;
$L__BB7_4:
	.pragma "nounroll";
	mul.wide.s32 	%rd7, %r40, 4;
	add.s64 	%rd8, %rd3, %rd7;
	ld.global.nc.f32 	%f17, [%rd8+-16];
	mul.wide.s32 	%rd9, %r41, 4;
	add.s64 	%rd10, %rd1, %rd9;
	ld.global.nc.f32 	%f18, [%rd10];
	fma.rn.f32 	%f19, %f17, %f18, %f67;
	ld.global.nc.f32 	%f20, [%rd8+-12];
	add.s64 	%rd12, %rd10, %rd11;
	ld.global.nc.f32 	%f21, [%rd12];
	fma.rn.f32 	%f22, %f20, %f21, %f19;
	ld.global.nc.f32 	%f23, [%rd8+-8];
	add.s64 	%rd13, %rd12, %rd11;
	ld.global.nc.f32 	%f24, [%rd13];
	fma.rn.f32 	%f25, %f23, %f24, %f22;
	ld.global.nc.f32 	%f26, [%rd8+-4];
	add.s64 	%rd14, %rd13, %rd11;
	ld.global.nc.f32 	%f27, [%rd14];
	fma.rn.f32 	%f28, %f26, %f27, %f25;
	ld.global.nc.f32 	%f29, [%rd8];
	add.s64 	%rd15, %rd14, %rd11;
	ld.global.nc.f32 	%f30, [%rd15];
	fma.rn.f32 	%f31, %f29, %f30, %f28;
	ld.global.nc.f32 	%f32, [%rd8+4];
	add.s64 	%rd16, %rd15, %rd11;
	ld.global.nc.f32 	%f33, [%rd16];
	fma.rn.f32 	%f34, %f32, %f33, %f31;
	ld.global.nc.f32 	%f35, [%rd8+8];
	add.s64 	%rd17, %rd16, %rd11;
	ld.global.nc.f32 	%f36, [%rd17];
	fma.rn.f32 	%f37, %f35, %f36, %f34;
	ld.global.nc.f32 	%f38, [%rd8+12];
	add.s64 	%rd18, %rd17, %rd11;
	ld.global.nc.f32 	%f39, [%rd18];
	fma.rn.f32 	%f67, %f38, %f39, %f37;
	add.s32 	%r42, %r42, 8;
	add.s32 	%r41, %r41, %r9;
	add.s32 	%r40, %r40, 8;
	setp.ne.s32 	%p4, %r42, 0;
	@%p4 bra 	$L__BB7_4;
$L__BB7_5:
	setp.eq.s32 	%p5, %r6, 0;
	@%p5 bra 	$L__BB7_13;
	and.b32  	%r17, %r22, 3;
	setp.lt.u32 	%p6, %r6, 4;
	@%p6 bra 	$L__BB7_8;
	add.s32 	%r32, %r44, %r5;
	mul.wide.s32 	%rd19, %r32, 4;
	add.s64 	%rd20, %rd2, %rd19;
	ld.global.nc.f32 	%f41, [%rd20];
	mad.lo.s32 	%r33, %r44, %r2, %r3;
	mul.wide.s32 	%rd21, %r33, 4;
	add.s64 	%rd22, %rd1, %rd21;
	ld.global.nc.f32 	%f42, [%rd22];
	fma.rn.f32 	%f43, %f41, %f42, %f67;
	ld.global.nc.f32 	%f44, [%rd20+4];
	mul.wide.s32 	%rd23, %r2, 4;
	add.s64 	%rd24, %rd22, %rd23;
	ld.global.nc.f32 	%f45, [%rd24];
	fma.rn.f32 	%f46, %f44, %f45, %f43;
	ld.global.nc.f32 	%f47, [%rd20+8];
	add.s64 	%rd25, %rd24, %rd23;
	ld.global.nc.f32 	%f48, [%rd25];
	fma.rn.f32 	%f49, %f47, %f48, %f46;
	ld.global.nc.f32 	%f50, [%rd20+12];
	add.s64 	%rd26, %rd25, %rd23;
	ld.global.nc.f32 	%f51, [%rd26];
	fma.rn.f32 	%f67, %f50, %f51, %f49;
	add.s32 	%r44, %r44, 4;
$L__BB7_8:
	setp.eq.s32 	%p7, %r17, 0;
	@%p7 bra 	$L__BB7_13;
	setp.eq.s32 	%p8, %r17, 1;
	@%p8 bra 	$L__BB7_11;
	add.s32 	%r34, %r44, %r5;
	mul.wide.s32 	%rd27, %r34, 4;
	add.s64 	%rd28, %rd2, %rd27;
	ld.global.nc.f32 	%f53, [%rd28];
	mad.lo.s32 	%r35, %r44, %r2, %r3;
	mul.wide.s32 	%rd29, %r35, 4;
	add.s64 	%rd30, %rd1, %rd29;
	ld.global.nc.f32 	%f54, [%rd30];
	fma.rn.f32 	%f55, %f53, %f54, %f67;
	ld.global.nc.f32 	%f56, [%rd28+4];
	mul.wide.s32 	%rd31, %r2, 4;
	add.s64 	%rd32, %rd30, %rd31;
	ld.global.nc.f32 	%f57, [%rd32];
	fma.rn.f32 	%f67, %f56, %f57, %f55;
	add.s32 	%r44, %r44, 2;
$L__BB7_11:
	and.b32  	%r36, %r22, 1;
	setp.eq.b32 	%p9, %r36, 1;
	not.pred 	%p10, %p9;
	@%p10 bra 	$L__BB7_13;
	add.s32 	%r37, %r44, %r5;
	mul.wide.s32 	%rd33, %r37, 4;
	add.s64 	%rd34, %rd2, %rd33;
	ld.global.nc.f32 	%f58, [%rd34];
	mad.lo.s32 	%r38, %r44, %r2, %r3;
	mul.wide.s32 	%rd35, %r38, 4;
	add.s64 	%rd36, %rd1, %rd35;
	ld.global.nc.f32 	%f59, [%rd36];
	fma.rn.f32 	%f67, %f58, %f59, %f67;
$L__BB7_13:
	mad.lo.s32 	%r39, %r4, %r2, %r3;
	cvta.to.global.u64 	%rd37, %rd4;
	mul.wide.s32 	%rd38, %r39, 4;
	add.s64 	%rd39, %rd37, %rd38;
	st.global.f32 	[%rd39], %f67;
$L__BB7_14:
	ret;

}


// ===== COMPILED SASS (sm_100) =====

	.target	sm_100

	.elftype	@"ET_EXEC"


//--------------------- .note.nv.tkinfo           --------------------------
	.section	.note.nv.tkinfo,"",@"SHT_NOTE"
	.sectionflags	@"SHF_NOTE_NV_TKINFO"
	.tkinfo
        /*0018*/ 	.word	0x00000002
        /*0030*/ 	.string	""
        /*0030*/ 	.string	"ptxas"
        /*0030*/ 	.string	"Cuda compilation tools, release 13.0, V13.0.88"
        /*0030*/ 	.string	"Build cuda_13.0.r13.0/compiler.36424714_0"
        /*0030*/ 	.string	"-arch sm_100 -m 64 "



//--------------------- .note.nv.cuinfo           --------------------------
	.section	.note.nv.cuinfo,"",@"SHT_NOTE"
	.sectionflags	@"SHF_NOTE_NV_CUINFO"
        /*0018*/ 	.short	0x0002
        /*001a*/ 	.short	0x0064
        /*001c*/ 	.short	0x0082
	.zero		2


//--------------------- .nv.info                  --------------------------
	.section	.nv.info,"",@"SHT_CUDA_INFO"
	.align	4


	//----- nvinfo : EIATTR_REGCOUNT
	.align		4
        /*0000*/ 	.byte	0x04, 0x2f
        /*0002*/ 	.short	(.L_1 - .L_0)
	.align		4
.L_0:
        /*0004*/ 	.word	index@(_Z6im2colPKfPfiiiiii)
        /*0008*/ 	.word	0x00000020


	//----- nvinfo : EIATTR_FRAME_SIZE
	.align		4
.L_1:
        /*000c*/ 	.byte	0x04, 0x11
        /*000e*/ 	.short	(.L_3 - .L_2)
	.align		4
.L_2:
        /*0010*/ 	.word	index@(_Z6im2colPKfPfiiiiii)
        /*0014*/ 	.word	0x00000000


	//----- nvinfo : EIATTR_REGCOUNT
	.align		4
.L_3:
        /*0018*/ 	.byte	0x04, 0x2f
        /*001a*/ 	.short	(.L_5 - .L_4)
	.align		4
.L_4:
        /*001c*/ 	.word	index@(_Z6col2imPKfPfiiiiii)
        /*0020*/ 	.word	0x00000020


	//----- nvinfo : EIATTR_FRAME_SIZE
	.align		4
.L_5:
        /*0024*/ 	.byte	0x04, 0x11
        /*0026*/ 	.short	(.L_7 - .L_6)
	.align		4
.L_6:
        /*0028*/ 	.word	index@(_Z6col2imPKfPfiiiiii)
        /*002c*/ 	.word	0x00000000


	//----- nvinfo : EIATTR_REGCOUNT
	.align		4
.L_7:
        /*0030*/ 	.byte	0x04, 0x2f
        /*0032*/ 	.short	(.L_9 - .L_8)
	.align		4
.L_8:
        /*0034*/ 	.word	index@(_Z8gemmConvPKfS0_Pfiiii)
        /*0038*/ 	.word	0x00000020


	//----- nvinfo : EIATTR_FRAME_SIZE
	.align		4
.L_9:
        /*003c*/ 	.byte	0x04, 0x11
        /*003e*/ 	.short	(.L_11 - .L_10)
	.align		4
.L_10:
        /*0040*/ 	.word	index@(_Z8gemmConvPKfS0_Pfiiii)
        /*0044*/ 	.word	0x00000000


	//----- nvinfo : EIATTR_REGCOUNT
	.align		4
.L_11:
        /*0048*/ 	.byte	0x04, 0x2f
        /*004a*/ 	.short	(.L_13 - .L_12)
	.align		4
.L_12:
        /*004c*/ 	.word	index@(_Z7reluActPfi)
        /*0050*/ 	.word	0x00000008


	//----- nvinfo : EIATTR_FRAME_SIZE
	.align		4
.L_13:
        /*0054*/ 	.byte	0x04, 0x11
        /*0056*/ 	.short	(.L_15 - .L_14)
	.align		4
.L_14:
        /*0058*/ 	.word	index@(_Z7reluActPfi)
        /*005c*/ 	.word	0x00000000


	//----- nvinfo : EIATTR_REGCOUNT
	.align		4
.L_15:
        /*0060*/ 	.byte	0x04, 0x2f
        /*0062*/ 	.short	(.L_17 - .L_16)
	.align		4
.L_16:
        /*0064*/ 	.word	index@(_Z7maxpoolPKfPfiiiiiii)
        /*0068*/ 	.word	0x0000001d


	//----- nvinfo : EIATTR_FRAME_SIZE
	.align		4
.L_17:
        /*006c*/ 	.byte	0x04, 0x11
        /*006e*/ 	.short	(.L_19 - .L_18)
	.align		4
.L_18:
        /*0070*/ 	.word	index@(_Z7maxpoolPKfPfiiiiiii)
        /*0074*/ 	.word	0x00000000


	//----- nvinfo : EIATTR_REGCOUNT
	.align		4
.L_19:
        /*0078*/ 	.byte	0x04, 0x2f
        /*007a*/ 	.short	(.L_21 - .L_20)
	.align		4
.L_20:
        /*007c*/ 	.word	index@(_Z11maxpoolGradPKfS0_Pfiiiiiii)
        /*0080*/ 	.word	0x0000001f


	//----- nvinfo : EIATTR_FRAME_SIZE
	.align		4
.L_21:
        /*0084*/ 	.byte	0x04, 0x11
        /*0086*/ 	.short	(.L_23 - .L_22)
	.align		4
.L_22:
        /*0088*/ 	.word	index@(_Z11maxpoolGradPKfS0_Pfiiiiiii)
        /*008c*/ 	.word	0x00000000


	//----- nvinfo : EIATTR_REGCOUNT
	.align		4
.L_23:
        /*0090*/ 	.byte	0x04, 0x2f
        /*0092*/ 	.short	(.L_25 - .L_24)
	.align		4
.L_24:
        /*0094*/ 	.word	index@(_Z6gemmDWPKfS0_Pfiiii)
        /*0098*/ 	.word	0x0000001f


	//----- nvinfo : EIATTR_FRAME_SIZE
	.align		4
.L_25:
        /*009c*/ 	.byte	0x04, 0x11
        /*009e*/ 	.short	(.L_27 - .L_26)
	.align		4
.L_26:
        /*00a0*/ 	.word	index@(_Z6gemmDWPKfS0_Pfiiii)
        /*00a4*/ 	.word	0x00000000


	//----- nvinfo : EIATTR_REGCOUNT
	.align		4
.L_27:
        /*00a8*/ 	.byte	0x04, 0x2f
        /*00aa*/ 	.short	(.L_29 - .L_28)
	.align		4
.L_28:
        /*00ac*/ 	.word	index@(_Z6gemmDXPKfS0_Pfiiii)
        /*00b0*/ 	.word	0x00000020


	//----- nvinfo : EIATTR_FRAME_SIZE
	.align		4
.L_29:
        /*00b4*/ 	.byte	0x04, 0x11
        /*00b6*/ 	.short	(.L_31 - .L_30)
	.align		4
.L_30:
        /*00b8*/ 	.word	index@(_Z6gemmDXPKfS0_Pfiiii)
        /*00bc*/ 	.word	0x00000000


	//----- nvinfo : EIATTR_MIN_STACK_SIZE
	.align		4
.L_31:
        /*00c0*/ 	.byte	0x04, 0x12
        /*00c2*/ 	.short	(.L_33 - .L_32)
	.align		4
.L_32:
        /*00c4*/ 	.word	index@(_Z6gemmDXPKfS0_Pfiiii)
        /*00c8*/ 	.word	0x00000000


	//----- nvinfo : EIATTR_MIN_STACK_SIZE
	.align		4
.L_33:
        /*00cc*/ 	.byte	0x04, 0x12
        /*00ce*/ 	.short	(.L_35 - .L_34)
	.align		4
.L_34:
        /*00d0*/ 	.word	index@(_Z6gemmDWPKfS0_Pfiiii)
        /*00d4*/ 	.word	0x00000000


	//----- nvinfo : EIATTR_MIN_STACK_SIZE
	.align		4
.L_35:
        /*00d8*/ 	.byte	0x04, 0x12
        /*00da*/ 	.short	(.L_37 - .L_36)
	.align		4
.L_36:
        /*00dc*/ 	.word	index@(_Z11maxpoolGradPKfS0_Pfiiiiiii)
        /*00e0*/ 	.word	0x00000000


	//----- nvinfo : EIATTR_MIN_STACK_SIZE
	.align		4
.L_37:
        /*00e4*/ 	.byte	0x04, 0x12
        /*00e6*/ 	.short	(.L_39 - .L_38)
	.align		4
.L_38:
        /*00e8*/ 	.word	index@(_Z7maxpoolPKfPfiiiiiii)
        /*00ec*/ 	.word	0x00000000


	//----- nvinfo : EIATTR_MIN_STACK_SIZE
	.align		4
.L_39:
        /*00f0*/ 	.byte	0x04, 0x12
        /*00f2*/ 	.short	(.L_41 - .L_40)
	.align		4
.L_40:
        /*00f4*/ 	.word	index@(_Z7reluActPfi)
        /*00f8*/ 	.word	0x00000000


	//----- nvinfo : EIATTR_MIN_STACK_SIZE
	.align		4
.L_41:
        /*00fc*/ 	.byte	0x04, 0x12
        /*00fe*/ 	.short	(.L_43 - .L_42)
	.align		4
.L_42:
        /*0100*/ 	.word	index@(_Z8gemmConvPKfS0_Pfiiii)
        /*0104*/ 	.word	0x00000000


	//----- nvinfo : EIATTR_MIN_STACK_SIZE
	.align		4
.L_43:
        /*0108*/ 	.byte	0x04, 0x12
        /*010a*/ 	.short	(.L_45 - .L_44)
	.align		4
.L_44:
        /*010c*/ 	.word	index@(_Z6col2imPKfPfiiiiii)
        /*0110*/ 	.word	0x00000000


	//----- nvinfo : EIATTR_MIN_STACK_SIZE
	.align		4
.L_45:
        /*0114*/ 	.byte	0x04, 0x12
        /*0116*/ 	.short	(.L_47 - .L_46)
	.align		4
.L_46:
        /*0118*/ 	.word	index@(_Z6im2colPKfPfiiiiii)
        /*011c*/ 	.word	0x00000000
.L_47:


//--------------------- .nv.compat                --------------------------
	.section	.nv.compat,"",@"SHT_CUDA_COMPAT_INFO"
	.align	4
        /*0000*/ 	.byte	0x02, 0x09, 0x00, 0x00, 0x02, 0x02, 0x01, 0x00, 0x02, 0x05, 0x05, 0x00, 0x03, 0x07, 0x01, 0x01
        /*0010*/ 	.byte	0x02, 0x03, 0x00, 0x00, 0x02, 0x06, 0x01, 0x00, 0x04, 0x0b, 0x08, 0x00, 0x09, 0x00, 0x00, 0x00
        /*0020*/ 	.byte	0x00, 0x00, 0x00, 0x00


//--------------------- .nv.info._Z6gemmDXPKfS0_Pfiiii --------------------------
	.section	.nv.info._Z6gemmDXPKfS0_Pfiiii,"",@"SHT_CUDA_INFO"
	.sectionflags	@""
	.align	4


	//----- nvinfo : EIATTR_CUDA_API_VERSION
	.align		4
        /*0000*/ 	.byte	0x04, 0x37
        /*0002*/ 	.short	(.L_49 - .L_48)
.L_48:
        /*0004*/ 	.word	0x00000082


	//----- nvinfo : EIATTR_KPARAM_INFO
	.align		4
.L_49:
        /*0008*/ 	.byte	0x04, 0x17
        /*000a*/ 	.short	(.L_51 - .L_50)
.L_50:
        /*000c*/ 	.word	0x00000000
        /*0010*/ 	.short	0x0006
        /*0012*/ 	.short	0x0024
        /*0014*/ 	.byte	0x00, 0xf0, 0x11, 0x00


	//----- nvinfo : EIATTR_KPARAM_INFO
	.align		4
.L_51:
        /*0018*/ 	.byte	0x04, 0x17
        /*001a*/ 	.short	(.L_53 - .L_52)
.L_52:
        /*001c*/ 	.word	0x00000000
        /*0020*/ 	.short	0x0005
        /*0022*/ 	.short	0x0020
        /*0024*/ 	.byte	0x00, 0xf0, 0x11, 0x00


	//----- nvinfo : EIATTR_KPARAM_INFO
	.align		4
.L_53:
        /*0028*/ 	.byte	0x04, 0x17
        /*002a*/ 	.short	(.L_55 - .L_54)
.L_54:
        /*002c*/ 	.word	0x00000000
        /*0030*/ 	.short	0x0004
        /*0032*/ 	.short	0x001c
        /*0034*/ 	.byte	0x00, 0xf0, 0x11, 0x00


	//----- nvinfo : EIATTR_KPARAM_INFO
	.align		4
.L_55:
        /*0038*/ 	.byte	0x04, 0x17
        /*003a*/ 	.short	(.L_57 - .L_56)
.L_56:
        /*003c*/ 	.word	0x00000000
        /*0040*/ 	.short	0x0003
        /*0042*/ 	.short	0x0018
        /*0044*/ 	.byte	0x00, 0xf0, 0x11, 0x00


	//----- nvinfo : EIATTR_KPARAM_INFO
	.align		4
.L_57:
        /*0048*/ 	.byte	0x04, 0x17
        /*004a*/ 	.short	(.L_59 - .L_58)
.L_58:
        /*004c*/ 	.word	0x00000000
        /*0050*/ 	.short	0x0002
        /*0052*/ 	.short	0x0010
        /*0054*/ 	.byte	0x00, 0xf5, 0x21, 0x00


	//----- nvinfo : EIATTR_KPARAM_INFO
	.align		4
.L_59:
        /*0058*/ 	.byte	0x04, 0x17
        /*005a*/ 	.short	(.L_61 - .L_60)
.L_60:
        /*005c*/ 	.word	0x00000000
        /*0060*/ 	.short	0x0001
        /*0062*/ 	.short	0x0008
        /*0064*/ 	.byte	0x00, 0xf5, 0x21, 0x00


	//----- nvinfo : EIATTR_KPARAM_INFO
	.align		4
.L_61:
        /*0068*/ 	.byte	0x04, 0x17
        /*006a*/ 	.short	(.L_63 - .L_62)
.L_62:
        /*006c*/ 	.word	0x00000000
        /*0070*/ 	.short	0x0000
        /*0072*/ 	.short	0x0000
        /*0074*/ 	.byte	0x00, 0xf5, 0x21, 0x00


	//----- nvinfo : EIATTR_SPARSE_MMA_MASK
	.align		4
.L_63:
        /*0078*/ 	.byte	0x03, 0x50
        /*007a*/ 	.short	0x0000


	//----- nvinfo : EIATTR_MAXREG_COUNT
	.align		4
        /*007c*/ 	.byte	0x03, 0x1b
        /*007e*/ 	.short	0x00ff


	//----- nvinfo : EIATTR_MERCURY_ISA_VERSION
	.align		4
        /*0080*/ 	.byte	0x03, 0x5f
        /*0082*/ 	.short	0x0101


	//----- nvinfo : EIATTR_VRC_CTA_INIT_COUNT
	.align		4
        /*0084*/ 	.byte	0x02, 0x4a
	.zero		1
	.zero		1


	//----- nvinfo : EIATTR_EXIT_INSTR_OFFSETS
	.align		4
        /*0088*/ 	.byte	0x04, 0x1c
        /*008a*/ 	.short	(.L_65 - .L_64)


	//   ....[0]....
.L_64:
        /*008c*/ 	.word	0x000000a0


	//   ....[1]....
        /*0090*/ 	.word	0x000009d0


	//----- nvinfo : EIATTR_CBANK_PARAM_SIZE
	.align		4
.L_65:
        /*0094*/ 	.byte	0x03, 0x19
        /*0096*/ 	.short	0x0028


	//----- nvinfo : EIATTR_PARAM_CBANK
	.align		4
        /*0098*/ 	.byte	0x04, 0x0a
        /*009a*/ 	.short	(.L_67 - .L_66)
	.align		4
.L_66:
        /*009c*/ 	.word	index@(.nv.constant0._Z6gemmDXPKfS0_Pfiiii)
        /*00a0*/ 	.short	0x0380
        /*00a2*/ 	.short	0x0028


	//----- nvinfo : EIATTR_SW_WAR
	.align		4
.L_67:
        /*00a4*/ 	.byte	0x04, 0x36
        /*00a6*/ 	.short	(.L_69 - .L_68)
.L_68:
        /*00a8*/ 	.word	0x00000008
.L_69:


//--------------------- .nv.info._Z6gemmDWPKfS0_Pfiiii --------------------------
	.section	.nv.info._Z6gemmDWPKfS0_Pfiiii,"",@"SHT_CUDA_INFO"
	.sectionflags	@""
	.align	4


	//----- nvinfo : EIATTR_CUDA_API_VERSION
	.align		4
        /*0000*/ 	.byte	0x04, 0x37
        /*0002*/ 	.short	(.L_71 - .L_70)
.L_70:
        /*0004*/ 	.word	0x00000082


	//----- nvinfo : EIATTR_KPARAM_INFO
	.align		4
.L_71:
        /*0008*/ 	.byte	0x04, 0x17
        /*000a*/ 	.short	(.L_73 - .L_72)
.L_72:
        /*000c*/ 	.word	0x00000000
        /*0010*/ 	.short	0x0006
        /*0012*/ 	.short	0x0024
        /*0014*/ 	.byte	0x00, 0xf0, 0x11, 0x00


	//----- nvinfo : EIATTR_KPARAM_INFO
	.align		4
.L_73:
        /*0018*/ 	.byte	0x04, 0x17
        /*001a*/ 	.short	(.L_75 - .L_74)
.L_74:
        /*001c*/ 	.word	0x00000000
        /*0020*/ 	.short	0x0005
        /*0022*/ 	.short	0x0020
        /*0024*/ 	.byte	0x00, 0xf0, 0x11, 0x00


	//----- nvinfo : EIATTR_KPARAM_INFO
	.align		4
.L_75:
        /*0028*/ 	.byte	0x04, 0x17
        /*002a*/ 	.short	(.L_77 - .L_76)
.L_76:
        /*002c*/ 	.word	0x00000000
        /*0030*/ 	.short	0x0004
        /*0032*/ 	.short	0x001c
        /*0034*/ 	.byte	0x00, 0xf0, 0x11, 0x00


	//----- nvinfo : EIATTR_KPARAM_INFO
	.align		4
.L_77:
        /*0038*/ 	.byte	0x04, 0x17
        /*003a*/ 	.short	(.L_79 - .L_78)
.L_78:
        /*003c*/ 	.word	0x00000000
        /*0040*/ 	.short	0x0003
        /*0042*/ 	.short	0x0018
        /*0044*/ 	.byte	0x00, 0xf0, 0x11, 0x00


	//----- nvinfo : EIATTR_KPARAM_INFO
	.align		4
.L_79:
        /*0048*/ 	.byte	0x04, 0x17
        /*004a*/ 	.short	(.L_81 - .L_80)
.L_80:
        /*004c*/ 	.word	0x00000000
        /*0050*/ 	.short	0x0002
        /*0052*/ 	.short	0x0010
        /*0054*/ 	.byte	0x00, 0xf5, 0x21, 0x00


	//----- nvinfo : EIATTR_KPARAM_INFO
	.align		4
.L_81:
        /*0058*/ 	.byte	0x04, 0x17
        /*005a*/ 	.short	(.L_83 - .L_82)
.L_82:
        /*005c*/ 	.word	0x00000000
        /*0060*/ 	.short	0x0001
        /*0062*/ 	.short	0x0008
        /*0064*/ 	.byte	0x00, 0xf5, 0x21, 0x00


	//----- nvinfo : EIATTR_KPARAM_INFO
	.align		4
.L_83:
        /*0068*/ 	.byte	0x04, 0x17
        /*006a*/ 	.short	(.L_85 - .L_84)
.L_84:
        /*006c*/ 	.word	0x00000000
        /*0070*/ 	.short	0x0000
        /*0072*/ 	.short	0x0000
        /*0074*/ 	.byte	0x00, 0xf5, 0x21, 0x00


	//----- nvinfo : EIATTR_SPARSE_MMA_MASK
	.align		4
.L_85:
        /*0078*/ 	.byte	0x03, 0x50
        /*007a*/ 	.short	0x0000


	//----- nvinfo : EIATTR_MAXREG_COUNT
	.align		4
        /*007c*/ 	.byte	0x03, 0x1b
        /*007e*/ 	.short	0x00ff


	//----- nvinfo : EIATTR_MERCURY_ISA_VERSION
	.align		4
        /*0080*/ 	.byte	0x03, 0x5f
        /*0082*/ 	.short	0x0101


	//----- nvinfo : EIATTR_VRC_CTA_INIT_COUNT
	.align		4
        /*0084*/ 	.byte	0x02, 0x4a
	.zero		1
	.zero		1


	//----- nvinfo : EIATTR_EXIT_INSTR_OFFSETS
	.align		4
        /*0088*/ 	.byte	0x04, 0x1c
        /*008a*/ 	.short	(.L_87 - .L_86)


	//   ....[0]....
.L_86:
        /*008c*/ 	.word	0x00000080


	//   ....[1]....
        /*0090*/ 	.word	0x00000c50


	//----- nvinfo : EIATTR_CBANK_PARAM_SIZE
	.align		4
.L_87:
        /*0094*/ 	.byte	0x03, 0x19
        /*0096*/ 	.short	0x0028


	//----- nvinfo : EIATTR_PARAM_CBANK
	.align		4
        /*0098*/ 	.byte	0x04, 0x0a
        /*009a*/ 	.short	(.L_89 - .L_88)
	.align		4
.L_88:
        /*009c*/ 	.word	index@(.nv.constant0._Z6gemmDWPKfS0_Pfiiii)
        /*00a0*/ 	.short	0x0380
        /*00a2*/ 	.short	0x0028


	//----- nvinfo : EIATTR_SW_WAR
	.align		4
.L_89:
        /*00a4*/ 	.byte	0x04, 0x36
        /*00a6*/ 	.short	(.L_91 - .L_90)
.L_90:
        /*00a8*/ 	.word	0x00000008
.L_91:


//--------------------- .nv.info._Z11maxpoolGradPKfS0_Pfiiiiiii --------------------------
	.section	.nv.info._Z11maxpoolGradPKfS0_Pfiiiiiii,"",@"SHT_CUDA_INFO"
	.sectionflags	@""
	.align	4


	//----- nvinfo : EIATTR_CUDA_API_VERSION
	.align		4
        /*0000*/ 	.byte	0x04, 0x37
        /*0002*/ 	.short	(.L_93 - .L_92)
.L_92:
        /*0004*/ 	.word	0x00000082


	//----- nvinfo : EIATTR_KPARAM_INFO
	.align		4
.L_93:
        /*0008*/ 	.byte	0x04, 0x17
        /*000a*/ 	.short	(.L_95 - .L_94)
.L_94:
        /*000c*/ 	.word	0x00000000
        /*0010*/ 	.short	0x0009
        /*0012*/ 	.short	0x0030
        /*0014*/ 	.byte	0x00, 0xf0, 0x11, 0x00


	//----- nvinfo : EIATTR_KPARAM_INFO
	.align		4
.L_95:
        /*0018*/ 	.byte	0x04, 0x17
        /*001a*/ 	.short	(.L_97 - .L_96)
.L_96:
        /*001c*/ 	.word	0x00000000
        /*0020*/ 	.short	0x0008
        /*0022*/ 	.short	0x002c
        /*0024*/ 	.byte	0x00, 0xf0, 0x11, 0x00


	//----- nvinfo : EIATTR_KPARAM_INFO
	.align		4
.L_97:
        /*0028*/ 	.byte	0x04, 0x17
        /*002a*/ 	.short	(.L_99 - .L_98)
.L_98:
        /*002c*/ 	.word	0x00000000
        /*0030*/ 	.short	0x0007
        /*0032*/ 	.short	0x0028
        /*0034*/ 	.byte	0x00, 0xf0, 0x11, 0x00


	//----- nvinfo : EIATTR_KPARAM_INFO
	.align		4
.L_99:
        /*0038*/ 	.byte	0x04, 0x17
        /*003a*/ 	.short	(.L_101 - .L_100)
.L_100:
        /*003c*/ 	.word	0x00000000
        /*0040*/ 	.short	0x0006
        /*0042*/ 	.short	0x0024
        /*0044*/ 	.byte	0x00, 0xf0, 0x11, 0x00


	//----- nvinfo : EIATTR_KPARAM_INFO
	.align		4
.L_101:
        /*0048*/ 	.byte	0x04, 0x17
        /*004a*/ 	.short	(.L_103 - .L_102)
.L_102:
        /*004c*/ 	.word	0x00000000
        /*0050*/ 	.short	0x0005
        /*0052*/ 	.short	0x0020
        /*0054*/ 	.byte	0x00, 0xf0, 0x11, 0x00


	//----- nvinfo : EIATTR_KPARAM_INFO
	.align		4
.L_103:
        /*0058*/ 	.byte	0x04, 0x17
        /*005a*/ 	.short	(.L_105 - .L_104)
.L_104:
        /*005c*/ 	.word	0x00000000
        /*0060*/ 	.short	0x0004
        /*0062*/ 	.short	0x001c
        /*0064*/ 	.byte	0x00, 0xf0, 0x11, 0x00


	//----- nvinfo : EIATTR_KPARAM_INFO
	.align		4
.L_105:
        /*0068*/ 	.byte	0x04, 0x17
        /*006a*/ 	.short	(.L_107 - .L_106)
.L_106:
        /*006c*/ 	.word	0x00000000
        /*0070*/ 	.short	0x0003
        /*0072*/ 	.short	0x0018
        /*0074*/ 	.byte	0x00, 0xf0, 0x11, 0x00


	//----- nvinfo : EIATTR_KPARAM_INFO
	.align		4
.L_107:
        /*0078*/ 	.byte	0x04, 0x17
        /*007a*/ 	.short	(.L_109 - .L_108)
.L_108:
        /*007c*/ 	.word	0x00000000
        /*0080*/ 	.short	0x0002
        /*0082*/ 	.short	0x0010
        /*0084*/ 	.byte	0x00, 0xf5, 0x21, 0x00


	//----- nvinfo : EIATTR_KPARAM_INFO
	.align		4
.L_109:
        /*0088*/ 	.byte	0x04, 0x17
        /*008a*/ 	.short	(.L_111 - .L_110)
.L_110:
        /*008c*/ 	.word	0x00000000
        /*0090*/ 	.short	0x0001
        /*0092*/ 	.short	0x0008
        /*0094*/ 	.byte	0x00, 0xf5, 0x21, 0x00


	//----- nvinfo : EIATTR_KPARAM_INFO
	.align		4
.L_111:
        /*0098*/ 	.byte	0x04, 0x17
        /*009a*/ 	.short	(.L_113 - .L_112)
.L_112:
        /*009c*/ 	.word	0x00000000
        /*00a0*/ 	.short	0x0000
        /*00a2*/ 	.short	0x0000
        /*00a4*/ 	.byte	0x00, 0xf5, 0x21, 0x00


	//----- nvinfo : EIATTR_SPARSE_MMA_MASK
	.align		4
.L_113:
        /*00a8*/ 	.byte	0x03, 0x50
        /*00aa*/ 	.short	0x0000


	//----- nvinfo : EIATTR_MAXREG_COUNT
	.align		4
        /*00ac*/ 	.byte	0x03, 0x1b
        /*00ae*/ 	.short	0x00ff


	//----- nvinfo : EIATTR_MERCURY_ISA_VERSION
	.align		4
        /*00b0*/ 	.byte	0x03, 0x5f
        /*00b2*/ 	.short	0x0101


	//----- nvinfo : EIATTR_VRC_CTA_INIT_COUNT
	.align		4
        /*00b4*/ 	.byte	0x02, 0x4a
	.zero		1
	.zero		1


	//----- nvinfo : EIATTR_EXIT_INSTR_OFFSETS
	.align		4
        /*00b8*/ 	.byte	0x04, 0x1c
        /*00ba*/ 	.short	(.L_115 - .L_114)


	//   ....[0]....
.L_114:
        /*00bc*/ 	.word	0x000000b0


	//   ....[1]....
        /*00c0*/ 	.word	0x000012f0


	//----- nvinfo : EIATTR_CBANK_PARAM_SIZE
	.align		4
.L_115:
        /*00c4*/ 	.byte	0x03, 0x19
        /*00c6*/ 	.short	0x0034


	//----- nvinfo : EIATTR_PARAM_CBANK
	.align		4
        /*00c8*/ 	.byte	0x04, 0x0a
        /*00ca*/ 	.short	(.L_117 - .L_116)
	.align		4
.L_116:
        /*00cc*/ 	.word	index@(.nv.constant0._Z11maxpoolGradPKfS0_Pfiiiiiii)
        /*00d0*/ 	.short	0x0380
        /*00d2*/ 	.short	0x0034


	//----- nvinfo : EIATTR_SW_WAR
	.align		4
.L_117:
        /*00d4*/ 	.byte	0x04, 0x36
        /*00d6*/ 	.short	(.L_119 - .L_118)
.L_118:
        /*00d8*/ 	.word	0x00000008
.L_119:


//--------------------- .nv.info._Z7maxpoolPKfPfiiiiiii --------------------------
	.section	.nv.info._Z7maxpoolPKfPfiiiiiii,"",@"SHT_CUDA_INFO"
	.sectionflags	@""
	.align	4


	//----- nvinfo : EIATTR_CUDA_API_VERSION
	.align		4
        /*0000*/ 	.byte	0x04, 0x37
        /*0002*/ 	.short	(.L_121 - .L_120)
.L_120:
        /*0004*/ 	.word	0x00000082


	//----- nvinfo : EIATTR_KPARAM_INFO
	.align		4
.L_121:
        /*0008*/ 	.byte	0x04, 0x17
        /*000a*/ 	.short	(.L_123 - .L_122)
.L_122:
        /*000c*/ 	.word	0x00000000
        /*0010*/ 	.short	0x0008
        /*0012*/ 	.short	0x0028
        /*0014*/ 	.byte	0x00, 0xf0, 0x11, 0x00


	//----- nvinfo : EIATTR_KPARAM_INFO
	.align		4
.L_123:
        /*0018*/ 	.byte	0x04, 0x17
        /*001a*/ 	.short	(.L_125 - .L_124)
.L_124:
        /*001c*/ 	.word	0x00000000
        /*0020*/ 	.short	0x0007
        /*0022*/ 	.short	0x0024
        /*0024*/ 	.byte	0x00, 0xf0, 0x11, 0x00


	//----- nvinfo : EIATTR_KPARAM_INFO
	.align		4
.L_125:
        /*0028*/ 	.byte	0x04, 0x17
        /*002a*/ 	.short	(.L_127 - .L_126)
.L_126:
        /*002c*/ 	.word	0x00000000
        /*0030*/ 	.short	0x0006
        /*0032*/ 	.short	0x0020
        /*0034*/ 	.byte	0x00, 0xf0, 0x11, 0x00


	//----- nvinfo : EIATTR_KPARAM_INFO
	.align		4
.L_127:
        /*0038*/ 	.byte	0x04, 0x17
        /*003a*/ 	.short	(.L_129 - .L_128)
.L_128:
        /*003c*/ 	.word	0x00000000
        /*0040*/ 	.short	0x0005
        /*0042*/ 	.short	0x001c
        /*0044*/ 	.byte	0x00, 0xf0, 0x11, 0x00


	//----- nvinfo : EIATTR_KPARAM_INFO
	.align		4
.L_129:
        /*0048*/ 	.byte	0x04, 0x17
        /*004a*/ 	.short	(.L_131 - .L_130)
.L_130:
        /*004c*/ 	.word	0x00000000
        /*0050*/ 	.short	0x0004
        /*0052*/ 	.short	0x0018
        /*0054*/ 	.byte	0x00, 0xf0, 0x11, 0x00


	//----- nvinfo : EIATTR_KPARAM_INFO
	.align		4
.L_131:
        /*0058*/ 	.byte	0x04, 0x17
        /*005a*/ 	.short	(.L_133 - .L_132)
.L_132:
        /*005c*/ 	.word	0x00000000
        /*0060*/ 	.short	0x0003
        /*0062*/ 	.short	0x0014
        /*0064*/ 	.byte	0x00, 0xf0, 0x11, 0x00


	//----- nvinfo : EIATTR_KPARAM_INFO
	.align		4
.L_133:
        /*0068*/ 	.byte	0x04, 0x17
        /*006a*/ 	.short	(.L_135 - .L_134)
.L_134:
        /*006c*/ 	.word	0x00000000
        /*0070*/ 	.short	0x0002
        /*0072*/ 	.short	0x0010
        /*0074*/ 	.byte	0x00, 0xf0, 0x11, 0x00


	//----- nvinfo : EIATTR_KPARAM_INFO
	.align		4
.L_135:
        /*0078*/ 	.byte	0x04, 0x17
        /*007a*/ 	.short	(.L_137 - .L_136)
.L_136:
        /*007c*/ 	.word	0x00000000
        /*0080*/ 	.short	0x0001
        /*0082*/ 	.short	0x0008
        /*0084*/ 	.byte	0x00, 0xf5, 0x21, 0x00


	//----- nvinfo : EIATTR_KPARAM_INFO
	.align		4
.L_137:
        /*0088*/ 	.byte	0x04, 0x17
        /*008a*/ 	.short	(.L_139 - .L_138)
.L_138:
        /*008c*/ 	.word	0x00000000
        /*0090*/ 	.short	0x0000
        /*0092*/ 	.short	0x0000
        /*0094*/ 	.byte	0x00, 0xf5, 0x21, 0x00


	//----- nvinfo : EIATTR_SPARSE_MMA_MASK
	.align		4
.L_139:
        /*0098*/ 	.byte	0x03, 0x50
        /*009a*/ 	.short	0x0000


	//----- nvinfo : EIATTR_MAXREG_COUNT
	.align		4
        /*009c*/ 	.byte	0x03, 0x1b
        /*009e*/ 	.short	0x00ff


	//----- nvinfo : EIATTR_MERCURY_ISA_VERSION
	.align		4
        /*00a0*/ 	.byte	0x03, 0x5f
        /*00a2*/ 	.short	0x0101


	//----- nvinfo : EIATTR_VRC_CTA_INIT_COUNT
	.align		4
        /*00a4*/ 	.byte	0x02, 0x4a
	.zero		1
	.zero		1


	//----- nvinfo : EIATTR_EXIT_INSTR_OFFSETS
	.align		4
        /*00a8*/ 	.byte	0x04, 0x1c
        /*00aa*/ 	.short	(.L_141 - .L_140)


	//   ....[0]....
.L_140:
        /*00ac*/ 	.word	0x000000b0


	//   ....[1]....
        /*00b0*/ 	.word	0x00000b90


	//----- nvinfo : EIATTR_CBANK_PARAM_SIZE
	.align		4
.L_141:
        /*00b4*/ 	.byte	0x03, 0x19
        /*00b6*/ 	.short	0x002c


	//----- nvinfo : EIATTR_PARAM_CBANK
	.align		4
        /*00b8*/ 	.byte	0x04, 0x0a
        /*00ba*/ 	.short	(.L_143 - .L_142)
	.align		4
.L_142:
        /*00bc*/ 	.word	index@(.nv.constant0._Z7maxpoolPKfPfiiiiiii)
        /*00c0*/ 	.short	0x0380
        /*00c2*/ 	.short	0x002c


	//----- nvinfo : EIATTR_SW_WAR
	.align		4
.L_143:
        /*00c4*/ 	.byte	0x04, 0x36
        /*00c6*/ 	.short	(.L_145 - .L_144)
.L_144:
        /*00c8*/ 	.word	0x00000008
.L_145:


//--------------------- .nv.info._Z7reluActPfi    --------------------------
	.section	.nv.info._Z7reluActPfi,"",@"SHT_CUDA_INFO"
	.sectionflags	@""
	.align	4


	//----- nvinfo : EIATTR_CUDA_API_VERSION
	.align		4
        /*0000*/ 	.byte	0x04, 0x37
        /*0002*/ 	.short	(.L_147 - .L_146)
.L_146:
        /*0004*/ 	.word	0x00000082


	//----- nvinfo : EIATTR_KPARAM_INFO
	.align		4
.L_147:
        /*0008*/ 	.byte	0x04, 0x17
        /*000a*/ 	.short	(.L_149 - .L_148)
.L_148:
        /*000c*/ 	.word	0x00000000
        /*0010*/ 	.short	0x0001
        /*0012*/ 	.short	0x0008
        /*0014*/ 	.byte	0x00, 0xf0, 0x11, 0x00


	//----- nvinfo : EIATTR_KPARAM_INFO
	.align		4
.L_149:
        /*0018*/ 	.byte	0x04, 0x17
        /*001a*/ 	.short	(.L_151 - .L_150)
.L_150:
        /*001c*/ 	.word	0x00000000
        /*0020*/ 	.short	0x0000
        /*0022*/ 	.short	0x0000
        /*0024*/ 	.byte	0x00, 0xf5, 0x21, 0x00


	//----- nvinfo : EIATTR_SPARSE_MMA_MASK
	.align		4
.L_151:
        /*0028*/ 	.byte	0x03, 0x50
        /*002a*/ 	.short	0x0000


	//----- nvinfo : EIATTR_MAXREG_COUNT
	.align		4
        /*002c*/ 	.byte	0x03, 0x1b
        /*002e*/ 	.short	0x00ff


	//----- nvinfo : EIATTR_MERCURY_ISA_VERSION
	.align		4
        /*0030*/ 	.byte	0x03, 0x5f
        /*0032*/ 	.short	0x0101


	//----- nvinfo : EIATTR_VRC_CTA_INIT_COUNT
	.align		4
        /*0034*/ 	.byte	0x02, 0x4a
	.zero		1
	.zero		1


	//----- nvinfo : EIATTR_EXIT_INSTR_OFFSETS
	.align		4
        /*0038*/ 	.byte	0x04, 0x1c
        /*003a*/ 	.short	(.L_153 - .L_152)


	//   ....[0]....
.L_152:
        /*003c*/ 	.word	0x00000070


	//   ....[1]....
        /*0040*/ 	.word	0x000000e0


	//----- nvinfo : EIATTR_CBANK_PARAM_SIZE
	.align		4
.L_153:
        /*0044*/ 	.byte	0x03, 0x19
        /*0046*/ 	.short	0x000c


	//----- nvinfo : EIATTR_PARAM_CBANK
	.align		4
        /*0048*/ 	.byte	0x04, 0x0a
        /*004a*/ 	.short	(.L_155 - .L_154)
	.align		4
.L_154:
        /*004c*/ 	.word	index@(.nv.constant0._Z7reluActPfi)
        /*0050*/ 	.short	0x0380
        /*0052*/ 	.short	0x000c


	//----- nvinfo : EIATTR_SW_WAR
	.align		4
.L_155:
        /*0054*/ 	.byte	0x04, 0x36
        /*0056*/ 	.short	(.L_157 - .L_156)
.L_156:
        /*0058*/ 	.word	0x00000008
.L_157:


//--------------------- .nv.info._Z8gemmConvPKfS0_Pfiiii --------------------------
	.section	.nv.info._Z8gemmConvPKfS0_Pfiiii,"",@"SHT_CUDA_INFO"
	.sectionflags	@""
	.align	4


	//----- nvinfo : EIATTR_CUDA_API_VERSION
	.align		4
        /*0000*/ 	.byte	0x04, 0x37
        /*0002*/ 	.short	(.L_159 - .L_158)
.L_158:
        /*0004*/ 	.word	0x00000082


	//----- nvinfo : EIATTR_KPARAM_INFO
	.align		4
.L_159:
        /*0008*/ 	.byte	0x04, 0x17
        /*000a*/ 	.short	(.L_161 - .L_160)
.L_160:
        /*000c*/ 	.word	0x00000000
        /*0010*/ 	.short	0x0006
        /*0012*/ 	.short	0x0024
        /*0014*/ 	.byte	0x00, 0xf0, 0x11, 0x00


	//----- nvinfo : EIATTR_KPARAM_INFO
	.align		4
.L_161:
        /*0018*/ 	.byte	0x04, 0x17
        /*001a*/ 	.short	(.L_163 - .L_162)
.L_162:
        /*001c*/ 	.word	0x00000000
        /*0020*/ 	.short	0x0005
        /*0022*/ 	.short	0x0020
        /*0024*/ 	.byte	0x00, 0xf0, 0x11, 0x00


	//----- nvinfo : EIATTR_KPARAM_INFO
	.align		4
.L_163:
        /*0028*/ 	.byte	0x04, 0x17
        /*002a*/ 	.short	(.L_165 - .L_164)
.L_164:
        /*002c*/ 	.word	0x00000000
        /*0030*/ 	.short	0x0004
        /*0032*/ 	.short	0x001c
        /*0034*/ 	.byte	0x00, 0xf0, 0x11, 0x00


	//----- nvinfo : EIATTR_KPARAM_INFO
	.align		4
.L_165:
        /*0038*/ 	.byte	0x04, 0x17
        /*003a*/ 	.short	(.L_167 - .L_166)
.L_166:
        /*003c*/ 	.word	0x00000000
        /*0040*/ 	.short	0x0003
        /*0042*/ 	.short	0x0018
        /*0044*/ 	.byte	0x00, 0xf0, 0x11, 0x00


	//----- nvinfo : EIATTR_KPARAM_INFO
	.align		4
.L_167:
        /*0048*/ 	.byte	0x04, 0x17
        /*004a*/ 	.short	(.L_169 - .L_168)
.L_168:
        /*004c*/ 	.word	0x00000000
        /*0050*/ 	.short	0x0002
        /*0052*/ 	.short	0x0010
        /*0054*/ 	.byte	0x00, 0xf5, 0x21, 0x00


	//----- nvinfo : EIATTR_KPARAM_INFO
	.align		4
.L_169:
        /*0058*/ 	.byte	0x04, 0x17
        /*005a*/ 	.short	(.L_171 - .L_170)
.L_170:
        /*005c*/ 	.word	0x00000000
        /*0060*/ 	.short	0x0001
        /*0062*/ 	.short	0x0008
        /*0064*/ 	.byte	0x00, 0xf5, 0x21, 0x00


	//----- nvinfo : EIATTR_KPARAM_INFO
	.align		4
.L_171:
        /*0068*/ 	.byte	0x04, 0x17
        /*006a*/ 	.short	(.L_173 - .L_172)
.L_172:
        /*006c*/ 	.word	0x00000000
        /*0070*/ 	.short	0x0000
        /*0072*/ 	.short	0x0000
        /*0074*/ 	.byte	0x00, 0xf5, 0x21, 0x00


	//----- nvinfo : EIATTR_SPARSE_MMA_MASK
	.align		4
.L_173:
        /*0078*/ 	.byte	0x03, 0x50
        /*007a*/ 	.short	0x0000


	//----- nvinfo : EIATTR_MAXREG_COUNT
	.align		4
        /*007c*/ 	.byte	0x03, 0x1b
        /*007e*/ 	.short	0x00ff


	//----- nvinfo : EIATTR_MERCURY_ISA_VERSION
	.align		4
        /*0080*/ 	.byte	0x03, 0x5f
        /*0082*/ 	.short	0x0101


	//----- nvinfo : EIATTR_VRC_CTA_INIT_COUNT
	.align		4
        /*0084*/ 	.byte	0x02, 0x4a
	.zero		1
	.zero		1


	//----- nvinfo : EIATTR_EXIT_INSTR_OFFSETS
	.align		4
        /*0088*/ 	.byte	0x04, 0x1c
        /*008a*/ 	.short	(.L_175 - .L_174)


	//   ....[0]....
.L_174:
        /*008c*/ 	.word	0x000000a0


	//   ....[1]....
        /*0090*/ 	.word	0x00000a30


	//----- nvinfo : EIATTR_CBANK_PARAM_SIZE
	.align		4
.L_175:
        /*0094*/ 	.byte	0x03, 0x19
        /*0096*/ 	.short	0x0028


	//----- nvinfo : EIATTR_PARAM_CBANK
	.align		4
        /*0098*/ 	.byte	0x04, 0x0a
        /*009a*/ 	.short	(.L_177 - .L_176)
	.align		4
.L_176:
        /*009c*/ 	.word	index@(.nv.constant0._Z8gemmConvPKfS0_Pfiiii)
        /*00a0*/ 	.short	0x0380
        /*00a2*/ 	.short	0x0028


	//----- nvinfo : EIATTR_SW_WAR
	.align		4
.L_177:
        /*00a4*/ 	.byte	0x04, 0x36
        /*00a6*/ 	.short	(.L_179 - .L_178)
.L_178:
        /*00a8*/ 	.word	0x00000008
.L_179:


//--------------------- .nv.info._Z6col2imPKfPfiiiiii --------------------------
	.section	.nv.info._Z6col2imPKfPfiiiiii,"",@"SHT_CUDA_INFO"
	.sectionflags	@""
	.align	4


	//----- nvinfo : EIATTR_CUDA_API_VERSION
	.align		4
        /*0000*/ 	.byte	0x04, 0x37
        /*0002*/ 	.short	(.L_181 - .L_180)
.L_180:
        /*0004*/ 	.word	0x00000082


	//----- nvinfo : EIATTR_KPARAM_INFO
	.align		4
.L_181:
        /*0008*/ 	.byte	0x04, 0x17
        /*000a*/ 	.short	(.L_183 - .L_182)
.L_182:
        /*000c*/ 	.word	0x00000000
        /*0010*/ 	.short	0x0007
        /*0012*/ 	.short	0x0024
        /*0014*/ 	.byte	0x00, 0xf0, 0x11, 0x00


	//----- nvinfo : EIATTR_KPARAM_INFO
	.align		4
.L_183:
        /*0018*/ 	.byte	0x04, 0x17
        /*001a*/ 	.short	(.L_185 - .L_184)
.L_184:
        /*001c*/ 	.word	0x00000000
        /*0020*/ 	.short	0x0006
        /*0022*/ 	.short	0x0020
        /*0024*/ 	.byte	0x00, 0xf0, 0x11, 0x00


	//----- nvinfo : EIATTR_KPARAM_INFO
	.align		4
.L_185:
        /*0028*/ 	.byte	0x04, 0x17
        /*002a*/ 	.short	(.L_187 - .L_186)
.L_186:
        /*002c*/ 	.word	0x00000000
        /*0030*/ 	.short	0x0005
        /*0032*/ 	.short	0x001c
        /*0034*/ 	.byte	0x00, 0xf0, 0x11, 0x00


	//----- nvinfo : EIATTR_KPARAM_INFO
	.align		4
.L_187:
        /*0038*/ 	.byte	0x04, 0x17
        /*003a*/ 	.short	(.L_189 - .L_188)
.L_188:
        /*003c*/ 	.word	0x00000000
        /*0040*/ 	.short	0x0004
        /*0042*/ 	.short	0x0018
        /*0044*/ 	.byte	0x00, 0xf0, 0x11, 0x00


	//----- nvinfo : EIATTR_KPARAM_INFO
	.align		4
.L_189:
        /*0048*/ 	.byte	0x04, 0x17
        /*004a*/ 	.short	(.L_191 - .L_190)
.L_190:
        /*004c*/ 	.word	0x00000000
        /*0050*/ 	.short	0x0003
        /*0052*/ 	.short	0x0014
        /*0054*/ 	.byte	0x00, 0xf0, 0x11, 0x00


	//----- nvinfo : EIATTR_KPARAM_INFO
	.align		4
.L_191:
        /*0058*/ 	.byte	0x04, 0x17
        /*005a*/ 	.short	(.L_193 - .L_192)
.L_192:
        /*005c*/ 	.word	0x00000000
        /*0060*/ 	.short	0x0002
        /*0062*/ 	.short	0x0010
        /*0064*/ 	.byte	0x00, 0xf0, 0x11, 0x00


	//----- nvinfo : EIATTR_KPARAM_INFO
	.align		4
.L_193:
        /*0068*/ 	.byte	0x04, 0x17
        /*006a*/ 	.short	(.L_195 - .L_194)
.L_194:
        /*006c*/ 	.word	0x00000000
        /*0070*/ 	.short	0x0001
        /*0072*/ 	.short	0x0008
        /*0074*/ 	.byte	0x00, 0xf5, 0x21, 0x00


	//----- nvinfo : EIATTR_KPARAM_INFO
	.align		4
.L_195:
        /*0078*/ 	.byte	0x04, 0x17
        /*007a*/ 	.short	(.L_197 - .L_196)
.L_196:
        /*007c*/ 	.word	0x00000000
        /*0080*/ 	.short	0x0000
        /*0082*/ 	.short	0x0000
        /*0084*/ 	.byte	0x00, 0xf5, 0x21, 0x00


	//----- nvinfo : EIATTR_SPARSE_MMA_MASK
	.align		4
.L_197:
        /*0088*/ 	.byte	0x03, 0x50
        /*008a*/ 	.short	0x0000


	//----- nvinfo : EIATTR_MAXREG_COUNT
	.align		4
        /*008c*/ 	.byte	0x03, 0x1b
        /*008e*/ 	.short	0x00ff


	//----- nvinfo : EIATTR_MERCURY_ISA_VERSION
	.align		4
        /*0090*/ 	.byte	0x03, 0x5f
        /*0092*/ 	.short	0x0101


	//----- nvinfo : EIATTR_VRC_CTA_INIT_COUNT
	.align		4
        /*0094*/ 	.byte	0x02, 0x4a
	.zero		1
	.zero		1


	//----- nvinfo : EIATTR_EXIT_INSTR_OFFSETS
	.align		4
        /*0098*/ 	.byte	0x04, 0x1c
        /*009a*/ 	.short	(.L_199 - .L_198)


	//   ....[0]....
.L_198:
        /*009c*/ 	.word	0x00000080


	//   ....[1]....
        /*00a0*/ 	.word	0x000000d0


	//   ....[2]....
        /*00a4*/ 	.word	0x00000cf0


	//----- nvinfo : EIATTR_CBANK_PARAM_SIZE
	.align		4
.L_199:
        /*00a8*/ 	.byte	0x03, 0x19
        /*00aa*/ 	.short	0x0028


	//----- nvinfo : EIATTR_PARAM_CBANK
	.align		4
        /*00ac*/ 	.byte	0x04, 0x0a
        /*00ae*/ 	.short	(.L_201 - .L_200)
	.align		4
.L_200:
        /*00b0*/ 	.word	index@(.nv.constant0._Z6col2imPKfPfiiiiii)
        /*00b4*/ 	.short	0x0380
        /*00b6*/ 	.short	0x0028


	//----- nvinfo : EIATTR_SW_WAR
	.align		4
.L_201:
        /*00b8*/ 	.byte	0x04, 0x36
        /*00ba*/ 	.short	(.L_203 - .L_202)
.L_202:
        /*00bc*/ 	.word	0x00000008
.L_203:


//--------------------- .nv.info._Z6im2colPKfPfiiiiii --------------------------
	.section	.nv.info._Z6im2colPKfPfiiiiii,"",@"SHT_CUDA_INFO"
	.sectionflags	@""
	.align	4


	//----- nvinfo : EIATTR_CUDA_API_VERSION
	.align		4
        /*0000*/ 	.byte	0x04, 0x37
        /*0002*/ 	.short	(.L_205 - .L_204)
.L_204:
        /*0004*/ 	.word	0x00000082


	//----- nvinfo : EIATTR_KPARAM_INFO
	.align		4
.L_205:
        /*0008*/ 	.byte	0x04, 0x17
        /*000a*/ 	.short	(.L_207 - .L_206)
.L_206:
        /*000c*/ 	.word	0x00000000
        /*0010*/ 	.short	0x0007
        /*0012*/ 	.short	0x0024
        /*0014*/ 	.byte	0x00, 0xf0, 0x11, 0x00


	//----- nvinfo : EIATTR_KPARAM_INFO
	.align		4
.L_207:
        /*0018*/ 	.byte	0x04, 0x17
        /*001a*/ 	.short	(.L_209 - .L_208)
.L_208:
        /*001c*/ 	.word	0x00000000
        /*0020*/ 	.short	0x0006
        /*0022*/ 	.short	0x0020
        /*0024*/ 	.byte	0x00, 0xf0, 0x11, 0x00


	//----- nvinfo : EIATTR_KPARAM_INFO
	.align		4
.L_209:
        /*0028*/ 	.byte	0x04, 0x17
        /*002a*/ 	.short	(.L_211 - .L_210)
.L_210:
        /*002c*/ 	.word	0x00000000
        /*0030*/ 	.short	0x0005
        /*0032*/ 	.short	0x001c
        /*0034*/ 	.byte	0x00, 0xf0, 0x11, 0x00


	//----- nvinfo : EIATTR_KPARAM_INFO
	.align		4
.L_211:
        /*0038*/ 	.byte	0x04, 0x17
        /*003a*/ 	.short	(.L_213 - .L_212)
.L_212:
        /*003c*/ 	.word	0x00000000
        /*0040*/ 	.short	0x0004
        /*0042*/ 	.short	0x0018
        /*0044*/ 	.byte	0x00, 0xf0, 0x11, 0x00


	//----- nvinfo : EIATTR_KPARAM_INFO
	.align		4
.L_213:
        /*0048*/ 	.byte	0x04, 0x17
        /*004a*/ 	.short	(.L_215 - .L_214)
.L_214:
        /*004c*/ 	.word	0x00000000
        /*0050*/ 	.short	0x0003
        /*0052*/ 	.short	0x0014
        /*0054*/ 	.byte	0x00, 0xf0, 0x11, 0x00


	//----- nvinfo : EIATTR_KPARAM_INFO
	.align		4
.L_215:
        /*0058*/ 	.byte	0x04, 0x17
        /*005a*/ 	.short	(.L_217 - .L_216)
.L_216:
        /*005c*/ 	.word	0x00000000
        /*0060*/ 	.short	0x0002
        /*0062*/ 	.short	0x0010
        /*0064*/ 	.byte	0x00, 0xf0, 0x11, 0x00


	//----- nvinfo : EIATTR_KPARAM_INFO
	.align		4
.L_217:
        /*0068*/ 	.byte	0x04, 0x17
        /*006a*/ 	.short	(.L_219 - .L_218)
.L_218:
        /*006c*/ 	.word	0x00000000
        /*0070*/ 	.short	0x0001
        /*0072*/ 	.short	0x0008
        /*0074*/ 	.byte	0x00, 0xf5, 0x21, 0x00


	//----- nvinfo : EIATTR_KPARAM_INFO
	.align		4
.L_219:
        /*0078*/ 	.byte	0x04, 0x17
        /*007a*/ 	.short	(.L_221 - .L_220)
.L_220:
        /*007c*/ 	.word	0x00000000
        /*0080*/ 	.short	0x0000
        /*0082*/ 	.short	0x0000
        /*0084*/ 	.byte	0x00, 0xf5, 0x21, 0x00


	//----- nvinfo : EIATTR_SPARSE_MMA_MASK
	.align		4
.L_221:
        /*0088*/ 	.byte	0x03, 0x50
        /*008a*/ 	.short	0x0000


	//----- nvinfo : EIATTR_MAXREG_COUNT
	.align		4
        /*008c*/ 	.byte	0x03, 0x1b
        /*008e*/ 	.short	0x00ff


	//----- nvinfo : EIATTR_MERCURY_ISA_VERSION
	.align		4
        /*0090*/ 	.byte	0x03, 0x5f
        /*0092*/ 	.short	0x0101


	//----- nvinfo : EIATTR_VRC_CTA_INIT_COUNT
	.align		4
        /*0094*/ 	.byte	0x02, 0x4a
	.zero		1
	.zero		1


	//----- nvinfo : EIATTR_EXIT_INSTR_OFFSETS
	.align		4
        /*0098*/ 	.byte	0x04, 0x1c
        /*009a*/ 	.short	(.L_223 - .L_222)


	//   ....[0]....
.L_222:
        /*009c*/ 	.word	0x00000080


	//   ....[1]....
        /*00a0*/ 	.word	0x000000d0


	//   ....[2]....
        /*00a4*/ 	.word	0x00000ce0


	//----- nvinfo : EIATTR_CBANK_PARAM_SIZE
	.align		4
.L_223:
        /*00a8*/ 	.byte	0x03, 0x19
        /*00aa*/ 	.short	0x0028


	//----- nvinfo : EIATTR_PARAM_CBANK
	.align		4
        /*00ac*/ 	.byte	0x04, 0x0a
        /*00ae*/ 	.short	(.L_225 - .L_224)
	.align		4
.L_224:
        /*00b0*/ 	.word	index@(.nv.constant0._Z6im2colPKfPfiiiiii)
        /*00b4*/ 	.short	0x0380
        /*00b6*/ 	.short	0x0028


	//----- nvinfo : EIATTR_SW_WAR
	.align		4
.L_225:
        /*00b8*/ 	.byte	0x04, 0x36
        /*00ba*/ 	.short	(.L_227 - .L_226)
.L_226:
        /*00bc*/ 	.word	0x00000008
.L_227:


//--------------------- .nv.callgraph             --------------------------
	.section	.nv.callgraph,"",@"SHT_CUDA_CALLGRAPH"
	.align	4
	.sectionentsize	8
	.align		4
        /*0000*/ 	.word	0x00000000
	.align		4
        /*0004*/ 	.word	0xffffffff
	.align		4
        /*0008*/ 	.word	0x00000000
	.align		4
        /*000c*/ 	.word	0xfffffffe
	.align		4
        /*0010*/ 	.word	0x00000000
	.align		4
        /*0014*/ 	.word	0xfffffffd
	.align		4
        /*0018*/ 	.word	0x00000000
	.align		4
        /*001c*/ 	.word	0xfffffffc


//--------------------- .text._Z6gemmDXPKfS0_Pfiiii --------------------------
	.section	.text._Z6gemmDXPKfS0_Pfiiii,"ax",@progbits
	.align	128
        .global         _Z6gemmDXPKfS0_Pfiiii
        .type           _Z6gemmDXPKfS0_Pfiiii,@function
        .size           _Z6gemmDXPKfS0_Pfiiii,(.L_x_50 - _Z6gemmDXPKfS0_Pfiiii)
        .other          _Z6gemmDXPKfS0_Pfiiii,@"STO_CUDA_ENTRY STV_DEFAULT"
_Z6gemmDXPKfS0_Pfiiii:
.text._Z6gemmDXPKfS0_Pfiiii:
[----:B------:R-:W-:Y:S01]  /*0000*/  LDC R1, c[0x0][0x37c] ;  /* 0x0000df00ff017b82 */ /* 0x000fe20000000800 */
[----:B------:R-:W0:Y:S07]  /*0010*/  S2R R3, SR_TID.X ;  /* 0x0000000000037919 */ /* 0x000e2e0000002100 */
[----:B------:R-:W1:Y:S01]  /*0020*/  LDC.64 R14, c[0x0][0x398] ;  /* 0x0000e600ff0e7b82 */ /* 0x000e620000000a00 */
[----:B------:R-:W2:Y:S07]  /*0030*/  LDCU UR5, c[0x0][0x3a0] ;  /* 0x00007400ff0577ac */ /* 0x000eae0008000800 */
[----:B------:R-:W0:Y:S08]  /*0040*/  S2UR UR4, SR_CTAID.X ;  /* 0x00000000000479c3 */ /* 0x000e300000002500 */
[----:B------:R-:W0:Y:S01]  /*0050*/  LDC R16, c[0x0][0x360] ;  /* 0x0000d800ff107b82 */ /* 0x000e220000000800 */
[----:B-1----:R-:W-:-:S02]  /*0060*/  IMAD R15, R15, R14, RZ ;  /* 0x0000000e0f0f7224 */ /* 0x002fc400078e02ff */
[----:B0-----:R-:W-:Y:S02]  /*0070*/  IMAD R16, R16, UR4, R3 ;  /* 0x0000000410107c24 */ /* 0x001fe4000f8e0203 */
[----:B--2---:R-:W-:-:S05]  /*0080*/  IMAD R3, R15, UR5, RZ ;  /* 0x000000050f037c24 */ /* 0x004fca000f8e02ff */
[----:B------:R-:W-:-:S13]  /*0090*/  ISETP.GE.AND P0, PT, R16, R3, PT ;  /* 0x000000031000720c */ /* 0x000fda0003f06270 */
[----:B------:R-:W-:Y:S05]  /*00a0*/  @P0 EXIT ;  /* 0x000000000000094d */ /* 0x000fea0003800000 */
[-C--:B------:R-:W-:Y:S01]  /*00b0*/  IABS R5, R15.reuse ;  /* 0x0000000f00057213 */ /* 0x080fe20000000000 */
[----:B------:R-:W0:Y:S01]  /*00c0*/  LDCU.64 UR6, c[0x0][0x358] ;  /* 0x00006b00ff0677ac */ /* 0x000e220008000a00 */
[----:B------:R-:W-:Y:S02]  /*00d0*/  IABS R6, R16 ;  /* 0x0000001000067213 */ /* 0x000fe40000000000 */
[----:B------:R-:W1:Y:S01]  /*00e0*/  I2F.RP R0, R5 ;  /* 0x0000000500007306 */ /* 0x000e620000209400 */
[----:B------:R-:W-:Y:S02]  /*00f0*/  IABS R8, R15 ;  /* 0x0000000f00087213 */ /* 0x000fe40000000000 */
[----:B------:R-:W-:-:S05]  /*0100*/  MOV R26, RZ ;  /* 0x000000ff001a7202 */ /* 0x000fca0000000f00 */
[----:B-1----:R-:W1:Y:S02]  /*0110*/  MUFU.RCP R0, R0 ;  /* 0x0000000000007308 */ /* 0x002e640000001000 */
[----:B-1----:R-:W-:-:S06]  /*0120*/  IADD3 R2, PT, PT, R0, 0xffffffe, RZ ;  /* 0x0ffffffe00027810 */ /* 0x002fcc0007ffe0ff */
[----:B------:R1:W2:Y:S02]  /*0130*/  F2I.FTZ.U32.TRUNC.NTZ R3, R2 ;  /* 0x0000000200037305 */ /* 0x0002a4000021f000 */
[----:B-1----:R-:W-:Y:S01]  /*0140*/  HFMA2 R2, -RZ, RZ, 0, 0 ;  /* 0x00000000ff027431 */ /* 0x002fe200000001ff */
[----:B--2---:R-:W-:-:S05]  /*0150*/  IADD3 R4, PT, PT, RZ, -R3, RZ ;  /* 0x80000003ff047210 */ /* 0x004fca0007ffe0ff */
[----:B------:R-:W-:Y:S01]  /*0160*/  IMAD R7, R4, R5, RZ ;  /* 0x0000000504077224 */ /* 0x000fe200078e02ff */
[----:B------:R-:W-:-:S03]  /*0170*/  MOV R4, R6 ;  /* 0x0000000600047202 */ /* 0x000fc60000000f00 */
[----:B------:R-:W-:Y:S01]  /*0180*/  IMAD.HI.U32 R3, R3, R7, R2 ;  /* 0x0000000703037227 */ /* 0x000fe200078e0002 */
[----:B------:R-:W-:Y:S02]  /*0190*/  IADD3 R7, PT, PT, RZ, -R8, RZ ;  /* 0x80000008ff077210 */ /* 0x000fe40007ffe0ff */
[----:B------:R-:W-:-:S03]  /*01a0*/  LOP3.LUT R2, R16, R15, RZ, 0x3c, !PT ;  /* 0x0000000f10027212 */ /* 0x000fc600078e3cff */
[----:B------:R-:W-:Y:S01]  /*01b0*/  IMAD.HI.U32 R14, R3, R4, RZ ;  /* 0x00000004030e7227 */ /* 0x000fe200078e00ff */
[----:B------:R-:W-:-:S03]  /*01c0*/  ISETP.GE.AND P1, PT, R2, RZ, PT ;  /* 0x000000ff0200720c */ /* 0x000fc60003f26270 */
[----:B------:R-:W-:-:S05]  /*01d0*/  IMAD R0, R14, R7, R4 ;  /* 0x000000070e007224 */ /* 0x000fca00078e0204 */
[----:B------:R-:W-:-:S13]  /*01e0*/  ISETP.GT.U32.AND P2, PT, R5, R0, PT ;  /* 0x000000000500720c */ /* 0x000fda0003f44070 */
[-C--:B------:R-:W-:Y:S02]  /*01f0*/  @!P2 IADD3 R0, PT, PT, R0, -R5.reuse, RZ ;  /* 0x800000050000a210 */ /* 0x080fe40007ffe0ff */
[----:B------:R-:W-:Y:S02]  /*0200*/  @!P2 IADD3 R14, PT, PT, R14, 0x1, RZ ;  /* 0x000000010e0ea810 */ /* 0x000fe40007ffe0ff */
[----:B------:R-:W-:Y:S02]  /*0210*/  ISETP.GE.U32.AND P0, PT, R0, R5, PT ;  /* 0x000000050000720c */ /* 0x000fe40003f06070 */
[----:B------:R-:W1:Y:S01]  /*0220*/  LDC R0, c[0x0][0x3a4] ;  /* 0x0000e900ff007b82 */ /* 0x000e620000000800 */
[----:B------:R-:W-:-:S10]  /*0230*/  ISETP.NE.AND P2, PT, R15, RZ, PT ;  /* 0x000000ff0f00720c */ /* 0x000fd40003f45270 */
[----:B------:R-:W-:-:S04]  /*0240*/  @P0 IADD3 R14, PT, PT, R14, 0x1, RZ ;  /* 0x000000010e0e0810 */ /* 0x000fc80007ffe0ff */
[----:B------:R-:W-:Y:S02]  /*0250*/  @!P1 IADD3 R14, PT, PT, -R14, RZ, RZ ;  /* 0x000000ff0e0e9210 */ /* 0x000fe40007ffe1ff */
[----:B------:R-:W-:-:S04]  /*0260*/  @!P2 LOP3.LUT R14, RZ, R15, RZ, 0x33, !PT ;  /* 0x0000000fff0ea212 */ /* 0x000fc800078e33ff */
[----:B------:R-:W-:Y:S02]  /*0270*/  IADD3 R2, PT, PT, -R14, RZ, RZ ;  /* 0x000000ff0e027210 */ /* 0x000fe40007ffe1ff */
[----:B-1----:R-:W-:-:S03]  /*0280*/  ISETP.GE.AND P0, PT, R0, 0x1, PT ;  /* 0x000000010000780c */ /* 0x002fc60003f06270 */
[----:B------:R-:W-:-:S10]  /*0290*/  IMAD R16, R15, R2, R16 ;  /* 0x000000020f107224 */ /* 0x000fd400078e0210 */
[----:B0-----:R-:W-:Y:S05]  /*02a0*/  @!P0 BRA `(.L_x_0) ;  /* 0x0000000400b88947 */ /* 0x001fea0003800000 */
[----:B------:R-:W-:Y:S01]  /*02b0*/  ISETP.GE.U32.AND P0, PT, R0, 0x8, PT ;  /* 0x000000080000780c */ /* 0x000fe20003f06070 */
[----:B------:R-:W-:Y:S01]  /*02c0*/  IMAD R18, R14, R0, RZ ;  /* 0x000000000e127224 */ /* 0x000fe200078e02ff */
[----:B------:R-:W-:Y:S02]  /*02d0*/  LOP3.LUT R25, R0, 0x7, RZ, 0xc0, !PT ;  /* 0x0000000700197812 */ /* 0x000fe400078ec0ff */
[----:B------:R-:W-:Y:S02]  /*02e0*/  MOV R26, RZ ;  /* 0x000000ff001a7202 */ /* 0x000fe40000000f00 */
[----:B------:R-:W-:Y:S02]  /*02f0*/  ISETP.NE.AND P1, PT, R25, RZ, PT ;  /* 0x000000ff1900720c */ /* 0x000fe40003f25270 */
[----:B------:R-:W-:-:S05]  /*0300*/  MOV R19, RZ ;  /* 0x000000ff00137202 */ /* 0x000fca0000000f00 */
[----:B------:R-:W-:Y:S06]  /*0310*/  @!P0 BRA `(.L_x_1) ;  /* 0x0000000000c48947 */ /* 0x000fec0003800000 */
[----:B------:R-:W0:Y:S01]  /*0320*/  LDCU.64 UR4, c[0x0][0x388] ;  /* 0x00007100ff0477ac */ /* 0x000e220008000a00 */
[----:B------:R-:W-:Y:S01]  /*0330*/  LOP3.LUT R19, R0, 0x7ffffff8, RZ, 0xc0, !PT ;  /* 0x7ffffff800137812 */ /* 0x000fe200078ec0ff */
[----:B------:R-:W-:Y:S01]  /*0340*/  HFMA2 R26, -RZ, RZ, 0, 0 ;  /* 0x00000000ff1a7431 */ /* 0x000fe200000001ff */
[----:B------:R-:W-:Y:S02]  /*0350*/  MOV R17, R18 ;  /* 0x0000001200117202 */ /* 0x000fe40000000f00 */
[----:B------:R-:W-:Y:S02]  /*0360*/  MOV R22, R16 ;  /* 0x0000001000167202 */ /* 0x000fe40000000f00 */
[----:B------:R-:W-:Y:S01]  /*0370*/  IADD3 R20, PT, PT, -R19, RZ, RZ ;  /* 0x000000ff13147210 */ /* 0x000fe20007ffe1ff */
[----:B0-----:R-:W-:-:S04]  /*0380*/  UIADD3 UR4, UP0, UPT, UR4, 0x10, URZ ;  /* 0x0000001004047890 */ /* 0x001fc8000ff1e0ff */
[----:B------:R-:W-:-:S12]  /*0390*/  UIADD3.X UR5, UPT, UPT, URZ, UR5, URZ, UP0, !UPT ;  /* 0x00000005ff057290 */ /* 0x000fd800087fe4ff */
.L_x_2:
[----:B------:R-:W0:Y:S01]  /*03a0*/  LDC.64 R12, c[0x0][0x380] ;  /* 0x0000e000ff0c7b82 */ /* 0x000e220000000a00 */
[----:B------:R-:W-:Y:S02]  /*03b0*/  MOV R2, UR4 ;  /* 0x0000000400027c02 */ /* 0x000fe40008000f00 */
[----:B------:R-:W-:-:S03]  /*03c0*/  MOV R3, UR5 ;  /* 0x0000000500037c02 */ /* 0x000fc60008000f00 */
[----:B------:R-:W-:-:S05]  /*03d0*/  IMAD.WIDE R2, R17, 0x4, R2 ;  /* 0x0000000411027825 */ /* 0x000fca00078e0202 */
[----:B------:R-:W2:Y:S04]  /*03e0*/  LDG.E.CONSTANT R21, desc[UR6][R2.64+-0x10] ;  /* 0xfffff00602157981 */ /* 0x000ea8000c1e9900 */
[----:B------:R-:W3:Y:S04]  /*03f0*/  LDG.E.CONSTANT R23, desc[UR6][R2.64+-0xc] ;  /* 0xfffff40602177981 */ /* 0x000ee8000c1e9900 */
[----:B------:R-:W4:Y:S01]  /*0400*/  LDG.E.CONSTANT R29, desc[UR6][R2.64+-0x8] ;  /* 0xfffff806021d7981 */ /* 0x000f22000c1e9900 */
[----:B0-----:R-:W-:-:S05]  /*0410*/  IMAD.WIDE R12, R22, 0x4, R12 ;  /* 0x00000004160c7825 */ /* 0x001fca00078e020c */
[----:B------:R0:W2:Y:S01]  /*0420*/  LDG.E.CONSTANT R24, desc[UR6][R12.64] ;  /* 0x000000060c187981 */ /* 0x0000a2000c1e9900 */
[----:B------:R-:W-:-:S04]  /*0430*/  IMAD.WIDE R10, R15, 0x4, R12 ;  /* 0x000000040f0a7825 */ /* 0x000fc800078e020c */
[C---:B------:R-:W-:Y:S02]  /*0440*/  IMAD.WIDE R4, R15.reuse, 0x4, R10 ;  /* 0x000000040f047825 */ /* 0x040fe400078e020a */
[----:B------:R-:W3:Y:S02]  /*0450*/  LDG.E.CONSTANT R10, desc[UR6][R10.64] ;  /* 0x000000060a0a7981 */ /* 0x000ee4000c1e9900 */
[C---:B------:R-:W-:Y:S02]  /*0460*/  IMAD.WIDE R6, R15.reuse, 0x4, R4 ;  /* 0x000000040f067825 */ /* 0x040fe400078e0204 */
[----:B------:R1:W4:Y:S02]  /*0470*/  LDG.E.CONSTANT R28, desc[UR6][R4.64] ;  /* 0x00000006041c7981 */ /* 0x000324000c1e9900 */
[C---:B------:R-:W-:Y:S02]  /*0480*/  IMAD.WIDE R8, R15.reuse, 0x4, R6 ;  /* 0x000000040f087825 */ /* 0x040fe400078e0206 */
[----:B------:R-:W5:Y:S02]  /*0490*/  LDG.E.CONSTANT R6, desc[UR6][R6.64] ;  /* 0x0000000606067981 */ /* 0x000f64000c1e9900 */
[----:B0-----:R-:W-:-:S05]  /*04a0*/  IMAD.WIDE R12, R15, 0x4, R8 ;  /* 0x000000040f0c7825 */ /* 0x001fca00078e0208 */
[----:B------:R-:W5:Y:S04]  /*04b0*/  LDG.E.CONSTANT R11, desc[UR6][R12.64] ;  /* 0x000000060c0b7981 */ /* 0x000f68000c1e9900 */
[----:B------:R-:W5:Y:S04]  /*04c0*/  LDG.E.CONSTANT R7, desc[UR6][R8.64] ;  /* 0x0000000608077981 */ /* 0x000f68000c1e9900 */
[----:B------:R-:W5:Y:S04]  /*04d0*/  LDG.E.CONSTANT R9, desc[UR6][R2.64+-0x4] ;  /* 0xfffffc0602097981 */ /* 0x000f68000c1e9900 */
[----:B------:R-:W5:Y:S01]  /*04e0*/  LDG.E.CONSTANT R8, desc[UR6][R2.64+0x8] ;  /* 0x0000080602087981 */ /* 0x000f62000c1e9900 */
[----:B--2---:R-:W-:Y:S01]  /*04f0*/  FFMA R24, R21, R24, R26 ;  /* 0x0000001815187223 */ /* 0x004fe2000000001a */
[----:B------:R-:W-:-:S02]  /*0500*/  IMAD.WIDE R26, R15, 0x4, R12 ;  /* 0x000000040f1a7825 */ /* 0x000fc400078e020c */
[----:B------:R-:W2:Y:S04]  /*0510*/  LDG.E.CONSTANT R21, desc[UR6][R2.64] ;  /* 0x0000000602157981 */ /* 0x000ea8000c1e9900 */
[----:B------:R-:W2:Y:S01]  /*0520*/  LDG.E.CONSTANT R12, desc[UR6][R2.64+0x4] ;  /* 0x00000406020c7981 */ /* 0x000ea2000c1e9900 */
[----:B-1----:R-:W-:-:S03]  /*0530*/  IMAD.WIDE R4, R15, 0x4, R26 ;  /* 0x000000040f047825 */ /* 0x002fc600078e021a */
[----:B------:R-:W2:Y:S04]  /*0540*/  LDG.E.CONSTANT R13, desc[UR6][R2.64+0xc] ;  /* 0x00000c06020d7981 */ /* 0x000ea8000c1e9900 */
[----:B------:R-:W2:Y:S04]  /*0550*/  LDG.E.CONSTANT R4, desc[UR6][R4.64] ;  /* 0x0000000604047981 */ /* 0x000ea8000c1e9900 */
[----:B------:R-:W2:Y:S01]  /*0560*/  LDG.E.CONSTANT R3, desc[UR6][R26.64] ;  /* 0x000000061a037981 */ /* 0x000ea2000c1e9900 */
[----:B---3--:R-:W-:Y:S01]  /*0570*/  FFMA R10, R23, R10, R24 ;  /* 0x0000000a170a7223 */ /* 0x008fe20000000018 */
[----:B------:R-:W-:-:S03]  /*0580*/  IADD3 R20, PT, PT, R20, 0x8, RZ ;  /* 0x0000000814147810 */ /* 0x000fc60007ffe0ff */
[----:B----4-:R-:W-:Y:S01]  /*0590*/  FFMA R10, R29, R28, R10 ;  /* 0x0000001c1d0a7223 */ /* 0x010fe2000000000a */
[----:B------:R-:W-:Y:S02]  /*05a0*/  ISETP.NE.AND P0, PT, R20, RZ, PT ;  /* 0x000000ff1400720c */ /* 0x000fe40003f05270 */
[----:B------:R-:W-:Y:S01]  /*05b0*/  LEA R22, R15, R22, 0x3 ;  /* 0x000000160f167211 */ /* 0x000fe200078e18ff */
[----:B-----5:R-:W-:Y:S01]  /*05c0*/  FFMA R6, R9, R6, R10 ;  /* 0x0000000609067223 */ /* 0x020fe2000000000a */
[----:B------:R-:W-:-:S03]  /*05d0*/  IADD3 R17, PT, PT, R17, 0x8, RZ ;  /* 0x0000000811117810 */ /* 0x000fc60007ffe0ff */
[----:B--2---:R-:W-:-:S04]  /*05e0*/  FFMA R7, R21, R7, R6 ;  /* 0x0000000715077223 */ /* 0x004fc80000000006 */
[----:B------:R-:W-:-:S04]  /*05f0*/  FFMA R7, R12, R11, R7 ;  /* 0x0000000b0c077223 */ /* 0x000fc80000000007 */
[----:B------:R-:W-:-:S04]  /*0600*/  FFMA R8, R8, R3, R7 ;  /* 0x0000000308087223 */ /* 0x000fc80000000007 */
[----:B------:R-:W-:Y:S01]  /*0610*/  FFMA R26, R13, R4, R8 ;  /* 0x000000040d1a7223 */ /* 0x000fe20000000008 */
[----:B------:R-:W-:Y:S06]  /*0620*/  @P0 BRA `(.L_x_2) ;  /* 0xfffffffc005c0947 */ /* 0x000fec000383ffff */
.L_x_1:
[----:B------:R-:W-:Y:S05]  /*0630*/  @!P1 BRA `(.L_x_0) ;  /* 0x0000000000d49947 */ /* 0x000fea0003800000 */
[----:B------:R-:W-:Y:S02]  /*0640*/  ISETP.GE.U32.AND P0, PT, R25, 0x4, PT ;  /* 0x000000041900780c */ /* 0x000fe40003f06070 */
[----:B------:R-:W-:-:S04]  /*0650*/  LOP3.LUT R12, R0, 0x3, RZ, 0xc0, !PT ;  /* 0x00000003000c7812 */ /* 0x000fc800078ec0ff */
[----:B------:R-:W-:-:S07]  /*0660*/  ISETP.NE.AND P1, PT, R12, RZ, PT ;  /* 0x000000ff0c00720c */ /* 0x000fce0003f25270 */
[----:B------:R-:W-:Y:S06]  /*0670*/  @!P0 BRA `(.L_x_3) ;  /* 0x0000000000588947 */ /* 0x000fec0003800000 */
[----:B------:R-:W0:Y:S01]  /*0680*/  LDC.64 R8, c[0x0][0x380] ;  /* 0x0000e000ff087b82 */ /* 0x000e220000000a00 */
[-C--:B------:R-:W-:Y:S01]  /*0690*/  IMAD R7, R15, R19.reuse, R16 ;  /* 0x000000130f077224 */ /* 0x080fe200078e0210 */
[----:B------:R-:W-:-:S06]  /*06a0*/  IADD3 R5, PT, PT, R18, R19, RZ ;  /* 0x0000001312057210 */ /* 0x000fcc0007ffe0ff */
[----:B------:R-:W1:Y:S01]  /*06b0*/  LDC.64 R2, c[0x0][0x388] ;  /* 0x0000e200ff027b82 */ /* 0x000e620000000a00 */
[----:B0-----:R-:W-:-:S04]  /*06c0*/  IMAD.WIDE R8, R7, 0x4, R8 ;  /* 0x0000000407087825 */ /* 0x001fc800078e0208 */
[----:B------:R-:W-:Y:S02]  /*06d0*/  IMAD.WIDE R10, R15, 0x4, R8 ;  /* 0x000000040f0a7825 */ /* 0x000fe400078e0208 */
[----:B------:R-:W2:Y:S02]  /*06e0*/  LDG.E.CONSTANT R8, desc[UR6][R8.64] ;  /* 0x0000000608087981 */ /* 0x000ea4000c1e9900 */
[----:B-1----:R-:W-:-:S04]  /*06f0*/  IMAD.WIDE R2, R5, 0x4, R2 ;  /* 0x0000000405027825 */ /* 0x002fc800078e0202 */
[C---:B------:R-:W-:Y:S01]  /*0700*/  IMAD.WIDE R4, R15.reuse, 0x4, R10 ;  /* 0x000000040f047825 */ /* 0x040fe200078e020a */
[----:B------:R-:W2:Y:S04]  /*0710*/  LDG.E.CONSTANT R13, desc[UR6][R2.64] ;  /* 0x00000006020d7981 */ /* 0x000ea8000c1e9900 */
[----:B------:R-:W3:Y:S01]  /*0720*/  LDG.E.CONSTANT R10, desc[UR6][R10.64] ;  /* 0x000000060a0a7981 */ /* 0x000ee2000c1e9900 */
[----:B------:R-:W-:-:S03]  /*0730*/  IMAD.WIDE R6, R15, 0x4, R4 ;  /* 0x000000040f067825 */ /* 0x000fc600078e0204 */
[----:B------:R-:W3:Y:S04]  /*0740*/  LDG.E.CONSTANT R20, desc[UR6][R2.64+0x4] ;  /* 0x0000040602147981 */ /* 0x000ee8000c1e9900 */
[----:B------:R-:W4:Y:S04]  /*0750*/  LDG.E.CONSTANT R17, desc[UR6][R4.64] ;  /* 0x0000000604117981 */ /* 0x000f28000c1e9900 */
[----:B------:R-:W4:Y:S04]  /*0760*/  LDG.E.CONSTANT R22, desc[UR6][R2.64+0x8] ;  /* 0x0000080602167981 */ /* 0x000f28000c1e9900 */
[----:B------:R-:W5:Y:S04]  /*0770*/  LDG.E.CONSTANT R24, desc[UR6][R2.64+0xc] ;  /* 0x00000c0602187981 */ /* 0x000f68000c1e9900 */
[----:B------:R-:W5:Y:S01]  /*0780*/  LDG.E.CONSTANT R6, desc[UR6][R6.64] ;  /* 0x0000000606067981 */ /* 0x000f62000c1e9900 */
[----:B------:R-:W-:Y:S01]  /*0790*/  IADD3 R19, PT, PT, R19, 0x4, RZ ;  /* 0x0000000413137810 */ /* 0x000fe20007ffe0ff */
[----:B--2---:R-:W-:-:S04]  /*07a0*/  FFMA R13, R13, R8, R26 ;  /* 0x000000080d0d7223 */ /* 0x004fc8000000001a */
[----:B---3--:R-:W-:-:S04]  /*07b0*/  FFMA R13, R20, R10, R13 ;  /* 0x0000000a140d7223 */ /* 0x008fc8000000000d */
[----:B----4-:R-:W-:-:S04]  /*07c0*/  FFMA R13, R22, R17, R13 ;  /* 0x00000011160d7223 */ /* 0x010fc8000000000d */
[----:B-----5:R-:W-:-:S07]  /*07d0*/  FFMA R26, R24, R6, R13 ;  /* 0x00000006181a7223 */ /* 0x020fce000000000d */
.L_x_3:
[----:B------:R-:W-:Y:S05]  /*07e0*/  @!P1 BRA `(.L_x_0) ;  /* 0x0000000000689947 */ /* 0x000fea0003800000 */
[----:B------:R-:W0:Y:S01]  /*07f0*/  LDC.64 R8, c[0x0][0x380] ;  /* 0x0000e000ff087b82 */ /* 0x000e220000000a00 */
[----:B------:R-:W-:Y:S02]  /*0800*/  ISETP.NE.AND P0, PT, R12, 0x1, PT ;  /* 0x000000010c00780c */ /* 0x000fe40003f05270 */
[----:B------:R-:W-:-:S04]  /*0810*/  LOP3.LUT R0, R0, 0x1, RZ, 0xc0, !PT ;  /* 0x0000000100007812 */ /* 0x000fc800078ec0ff */
[----:B------:R-:W-:Y:S01]  /*0820*/  ISETP.NE.U32.AND P1, PT, R0, 0x1, PT ;  /* 0x000000010000780c */ /* 0x000fe20003f25070 */
[----:B------:R-:W1:Y:S06]  /*0830*/  LDC.64 R6, c[0x0][0x388] ;  /* 0x0000e200ff067b82 */ /* 0x000e6c0000000a00 */
[-C--:B------:R-:W-:Y:S01]  /*0840*/  @P0 IMAD R13, R15, R19.reuse, R16 ;  /* 0x000000130f0d0224 */ /* 0x080fe200078e0210 */
[----:B------:R-:W-:Y:S01]  /*0850*/  @P0 IADD3 R11, PT, PT, R18, R19, RZ ;  /* 0x00000013120b0210 */ /* 0x000fe20007ffe0ff */
[----:B------:R-:W2:Y:S01]  /*0860*/  LDC.64 R4, c[0x0][0x388] ;  /* 0x0000e200ff047b82 */ /* 0x000ea20000000a00 */
[----:B------:R-:W-:-:S07]  /*0870*/  @P0 IADD3 R19, PT, PT, R19, 0x2, RZ ;  /* 0x0000000213130810 */ /* 0x000fce0007ffe0ff */
[----:B------:R-:W3:Y:S01]  /*0880*/  LDC.64 R2, c[0x0][0x380] ;  /* 0x0000e000ff027b82 */ /* 0x000ee20000000a00 */
[----:B0-----:R-:W-:Y:S01]  /*0890*/  @P0 IMAD.WIDE R8, R13, 0x4, R8 ;  /* 0x000000040d080825 */ /* 0x001fe200078e0208 */
[----:B------:R-:W-:-:S03]  /*08a0*/  @!P1 IADD3 R13, PT, PT, R18, R19, RZ ;  /* 0x00000013120d9210 */ /* 0x000fc60007ffe0ff */
[----:B------:R-:W-:Y:S01]  /*08b0*/  @!P1 IMAD R19, R15, R19, R16 ;  /* 0x000000130f139224 */ /* 0x000fe200078e0210 */
[----:B------:R-:W4:Y:S01]  /*08c0*/  @P0 LDG.E.CONSTANT R0, desc[UR6][R8.64] ;  /* 0x0000000608000981 */ /* 0x000f22000c1e9900 */
[----:B-1----:R-:W-:-:S04]  /*08d0*/  @P0 IMAD.WIDE R6, R11, 0x4, R6 ;  /* 0x000000040b060825 */ /* 0x002fc800078e0206 */
[----:B------:R-:W-:Y:S01]  /*08e0*/  @P0 IMAD.WIDE R10, R15, 0x4, R8 ;  /* 0x000000040f0a0825 */ /* 0x000fe200078e0208 */
[----:B------:R-:W4:Y:S03]  /*08f0*/  @P0 LDG.E.CONSTANT R17, desc[UR6][R6.64] ;  /* 0x0000000606110981 */ /* 0x000f26000c1e9900 */
[----:B--2---:R-:W-:Y:S01]  /*0900*/  @!P1 IMAD.WIDE R4, R13, 0x4, R4 ;  /* 0x000000040d049825 */ /* 0x004fe200078e0204 */
[----:B------:R-:W2:Y:S04]  /*0910*/  @P0 LDG.E.CONSTANT R21, desc[UR6][R6.64+0x4] ;  /* 0x0000040606150981 */ /* 0x000ea8000c1e9900 */
[----:B------:R-:W2:Y:S01]  /*0920*/  @P0 LDG.E.CONSTANT R10, desc[UR6][R10.64] ;  /* 0x000000060a0a0981 */ /* 0x000ea2000c1e9900 */
[----:B---3--:R-:W-:-:S03]  /*0930*/  @!P1 IMAD.WIDE R2, R19, 0x4, R2 ;  /* 0x0000000413029825 */ /* 0x008fc600078e0202 */
[----:B------:R-:W3:Y:S04]  /*0940*/  @!P1 LDG.E.CONSTANT R5, desc[UR6][R4.64] ;  /* 0x0000000604059981 */ /* 0x000ee8000c1e9900 */
[----:B------:R-:W3:Y:S01]  /*0950*/  @!P1 LDG.E.CONSTANT R2, desc[UR6][R2.64] ;  /* 0x0000000602029981 */ /* 0x000ee2000c1e9900 */
[----:B----4-:R-:W-:-:S04]  /*0960*/  @P0 FFMA R0, R17, R0, R26 ;  /* 0x0000000011000223 */ /* 0x010fc8000000001a */
[----:B--2---:R-:W-:-:S04]  /*0970*/  @P0 FFMA R26, R21, R10, R0 ;  /* 0x0000000a151a0223 */ /* 0x004fc80000000000 */
[----:B---3--:R-:W-:-:S07]  /*0980*/  @!P1 FFMA R26, R5, R2, R26 ;  /* 0x00000002051a9223 */ /* 0x008fce000000001a */
.L_x_0:
[----:B------:R-:W0:Y:S01]  /*0990*/  LDC.64 R2, c[0x0][0x390] ;  /* 0x0000e400ff027b82 */ /* 0x000e220000000a00 */
[----:B------:R-:W-:-:S04]  /*09a0*/  IMAD R15, R15, R14, R16 ;  /* 0x0000000e0f0f7224 */ /* 0x000fc800078e0210 */
[----:B0-----:R-:W-:-:S05]  /*09b0*/  IMAD.WIDE R2, R15, 0x4, R2 ;  /* 0x000000040f027825 */ /* 0x001fca00078e0202 */
[----:B------:R-:W-:Y:S01]  /*09c0*/  STG.E desc[UR6][R2.64], R26 ;  /* 0x0000001a02007986 */ /* 0x000fe2000c101906 */
[----:B------:R-:W-:Y:S05]  /*09d0*/  EXIT ;  /* 0x000000000000794d */ /* 0x000fea0003800000 */
.L_x_4:
[----:B------:R-:W-:-:S00]  /*09e0*/  BRA `(.L_x_4) ;  /* 0xfffffffc00fc7947 */ /* 0x000fc0000383ffff */
[----:B------:R-:W-:-:S00]  /*09f0*/  NOP ;  /* 0x0000000000007918 */ /* 0x000fc00000000000 */
        /* <DEDUP_REMOVED lines=8> */
.L_x_50:


//--------------------- .text._Z6gemmDWPKfS0_Pfiiii --------------------------
	.section	.text._Z6gemmDWPKfS0_Pfiiii,"ax",@progbits
	.align	128
        .global         _Z6gemmDWPKfS0_Pfiiii
        .type           _Z6gemmDWPKfS0_Pfiiii,@function
        .size           _Z6gemmDWPKfS0_Pfiiii,(.L_x_51 - _Z6gemmDWPKfS0_Pfiiii)
        .other          _Z6gemmDWPKfS0_Pfiiii,@"STO_CUDA_ENTRY STV_DEFAULT"
_Z6gemmDWPKfS0_Pfiiii:
.text._Z6gemmDWPKfS0_Pfiiii:
[----:B------:R-:W-:Y:S01]  /*0000*/  LDC R1, c[0x0][0x37c] ;  /* 0x0000df00ff017b82 */ /* 0x000fe20000000800 */
[----:B------:R-:W0:Y:S07]  /*0010*/  S2R R0, SR_TID.X ;  /* 0x0000000000007919 */ /* 0x000e2e0000002100 */
[----:B------:R-:W0:Y:S08]  /*0020*/  S2UR UR4, SR_CTAID.X ;  /* 0x00000000000479c3 */ /* 0x000e300000002500 */
[----:B------:R-:W0:Y:S08]  /*0030*/  LDC R7, c[0x0][0x360] ;  /* 0x0000d800ff077b82 */ /* 0x000e300000000800 */
[----:B------:R-:W1:Y:S01]  /*0040*/  LDC.64 R2, c[0x0][0x3a0] ;  /* 0x0000e800ff027b82 */ /* 0x000e620000000a00 */
[----:B0-----:R-:W-:-:S02]  /*0050*/  IMAD R7, R7, UR4, R0 ;  /* 0x0000000407077c24 */ /* 0x001fc4000f8e0200 */
[----:B-1----:R-:W-:-:S05]  /*0060*/  IMAD R0, R3, R2, RZ ;  /* 0x0000000203007224 */ /* 0x002fca00078e02ff */
[----:B------:R-:W-:-:S13]  /*0070*/  ISETP.GE.AND P0, PT, R7, R0, PT ;  /* 0x000000000700720c */ /* 0x000fda0003f06270 */
[----:B------:R-:W-:Y:S05]  /*0080*/  @P0 EXIT ;  /* 0x000000000000094d */ /* 0x000fea0003800000 */
[----:B------:R-:W-:Y:S01]  /*0090*/  IABS R6, R2 ;  /* 0x0000000200067213 */ /* 0x000fe20000000000 */
[----:B------:R-:W0:Y:S01]  /*00a0*/  LDCU.64 UR4, c[0x0][0x398] ;  /* 0x00007300ff0477ac */ /* 0x000e220008000a00 */
[----:B------:R-:W-:Y:S02]  /*00b0*/  IABS R8, R7 ;  /* 0x0000000700087213 */ /* 0x000fe40000000000 */
[----:B------:R-:W1:Y:S01]  /*00c0*/  I2F.RP R0, R6 ;  /* 0x0000000600007306 */ /* 0x000e620000209400 */
[----:B------:R-:W-:Y:S01]  /*00d0*/  MOV R12, RZ ;  /* 0x000000ff000c7202 */ /* 0x000fe20000000f00 */
[----:B------:R-:W2:Y:S06]  /*00e0*/  LDCU.64 UR14, c[0x0][0x358] ;  /* 0x00006b00ff0e77ac */ /* 0x000eac0008000a00 */
[----:B-1----:R-:W1:Y:S01]  /*00f0*/  MUFU.RCP R0, R0 ;  /* 0x0000000000007308 */ /* 0x002e620000001000 */
[----:B0-----:R-:W-:-:S04]  /*0100*/  UIMAD UR5, UR5, UR4, URZ ;  /* 0x00000004050572a4 */ /* 0x001fc8000f8e02ff */
[----:B------:R-:W-:Y:S01]  /*0110*/  UISETP.GE.AND UP0, UPT, UR5, 0x1, UPT ;  /* 0x000000010500788c */ /* 0x000fe2000bf06270 */
[----:B-1----:R-:W-:-:S04]  /*0120*/  IADD3 R4, PT, PT, R0, 0xffffffe, RZ ;  /* 0x0ffffffe00047810 */ /* 0x002fc80007ffe0ff */
[----:B------:R0:W1:Y:S02]  /*0130*/  F2I.FTZ.U32.TRUNC.NTZ R5, R4 ;  /* 0x0000000400057305 */ /* 0x000064000021f000 */
[----:B0-----:R-:W-:Y:S01]  /*0140*/  HFMA2 R4, -RZ, RZ, 0, 0 ;  /* 0x00000000ff047431 */ /* 0x001fe200000001ff */
[----:B-1----:R-:W-:-:S05]  /*0150*/  IADD3 R9, PT, PT, RZ, -R5, RZ ;  /* 0x80000005ff097210 */ /* 0x002fca0007ffe0ff */
[----:B------:R-:W-:-:S04]  /*0160*/  IMAD R9, R9, R6, RZ ;  /* 0x0000000609097224 */ /* 0x000fc800078e02ff */
[----:B------:R-:W-:Y:S01]  /*0170*/  IMAD.HI.U32 R5, R5, R9, R4 ;  /* 0x0000000905057227 */ /* 0x000fe200078e0004 */
[----:B------:R-:W-:-:S04]  /*0180*/  LOP3.LUT R4, R7, R2, RZ, 0x3c, !PT ;  /* 0x0000000207047212 */ /* 0x000fc800078e3cff */
[----:B------:R-:W-:Y:S01]  /*0190*/  ISETP.GE.AND P1, PT, R4, RZ, PT ;  /* 0x000000ff0400720c */ /* 0x000fe20003f26270 */
[----:B------:R-:W-:-:S05]  /*01a0*/  IMAD.HI.U32 R0, R5, R8, RZ ;  /* 0x0000000805007227 */ /* 0x000fca00078e00ff */
[----:B------:R-:W-:-:S05]  /*01b0*/  IADD3 R5, PT, PT, -R0, RZ, RZ ;  /* 0x000000ff00057210 */ /* 0x000fca0007ffe1ff */
[----:B------:R-:W-:-:S05]  /*01c0*/  IMAD R5, R6, R5, R8 ;  /* 0x0000000506057224 */ /* 0x000fca00078e0208 */
[----:B------:R-:W-:-:S13]  /*01d0*/  ISETP.GT.U32.AND P2, PT, R6, R5, PT ;  /* 0x000000050600720c */ /* 0x000fda0003f44070 */
[-C--:B------:R-:W-:Y:S02]  /*01e0*/  @!P2 IADD3 R5, PT, PT, R5, -R6.reuse, RZ ;  /* 0x800000060505a210 */ /* 0x080fe40007ffe0ff */
[----:B------:R-:W-:Y:S02]  /*01f0*/  @!P2 IADD3 R0, PT, PT, R0, 0x1, RZ ;  /* 0x000000010000a810 */ /* 0x000fe40007ffe0ff */
[----:B------:R-:W-:Y:S02]  /*0200*/  ISETP.GE.U32.AND P0, PT, R5, R6, PT ;  /* 0x000000060500720c */ /* 0x000fe40003f06070 */
[----:B------:R-:W-:-:S11]  /*0210*/  ISETP.NE.AND P2, PT, R2, RZ, PT ;  /* 0x000000ff0200720c */ /* 0x000fd60003f45270 */
[----:B------:R-:W-:-:S04]  /*0220*/  @P0 IADD3 R0, PT, PT, R0, 0x1, RZ ;  /* 0x0000000100000810 */ /* 0x000fc80007ffe0ff */
[----:B------:R-:W-:Y:S02]  /*0230*/  @!P1 IADD3 R0, PT, PT, -R0, RZ, RZ ;  /* 0x000000ff00009210 */ /* 0x000fe40007ffe1ff */
[----:B------:R-:W-:-:S04]  /*0240*/  @!P2 LOP3.LUT R0, RZ, R2, RZ, 0x33, !PT ;  /* 0x00000002ff00a212 */ /* 0x000fc800078e33ff */
[----:B------:R-:W-:-:S05]  /*0250*/  IADD3 R4, PT, PT, -R0, RZ, RZ ;  /* 0x000000ff00047210 */ /* 0x000fca0007ffe1ff */
[----:B------:R-:W-:Y:S01]  /*0260*/  IMAD R2, R2, R4, R7 ;  /* 0x0000000402027224 */ /* 0x000fe200078e0207 */
[----:B--2---:R-:W-:Y:S06]  /*0270*/  BRA.U !UP0, `(.L_x_5) ;  /* 0x0000000908647547 */ /* 0x004fec000b800000 */
[----:B------:R-:W-:Y:S02]  /*0280*/  UISETP.GE.U32.AND UP1, UPT, UR5, 0x10, UPT ;  /* 0x000000100500788c */ /* 0x000fe4000bf26070 */
[----:B------:R-:W-:Y:S01]  /*0290*/  IMAD R9, R2, UR5, RZ ;  /* 0x0000000502097c24 */ /* 0x000fe2000f8e02ff */
[----:B------:R-:W-:Y:S02]  /*02a0*/  ULOP3.LUT UR12, UR5, 0xf, URZ, 0xc0, !UPT ;  /* 0x0000000f050c7892 */ /* 0x000fe4000f8ec0ff */
[----:B------:R-:W-:Y:S01]  /*02b0*/  IMAD R8, R0, UR5, RZ ;  /* 0x0000000500087c24 */ /* 0x000fe2000f8e02ff */
[----:B------:R-:W-:Y:S01]  /*02c0*/  MOV R12, RZ ;  /* 0x000000ff000c7202 */ /* 0x000fe20000000f00 */
[----:B------:R-:W-:Y:S01]  /*02d0*/  UMOV UR4, URZ ;  /* 0x000000ff00047c82 */ /* 0x000fe20008000000 */
[----:B------:R-:W-:Y:S01]  /*02e0*/  UISETP.NE.AND UP0, UPT, UR12, URZ, UPT ;  /* 0x000000ff0c00728c */ /* 0x000fe2000bf05270 */
[----:B------:R-:W-:Y:S10]  /*02f0*/  BRA.U !UP1, `(.L_x_6) ;  /* 0x0000000509147547 */ /* 0x000ff4000b800000 */
[----:B------:R-:W0:Y:S01]  /*0300*/  LDCU.128 UR8, c[0x0][0x380] ;  /* 0x00007000ff0877ac */ /* 0x000e220008000c00 */
[----:B------:R-:W-:Y:S01]  /*0310*/  HFMA2 R12, -RZ, RZ, 0, 0 ;  /* 0x00000000ff0c7431 */ /* 0x000fe200000001ff */
[----:B------:R-:W-:Y:S01]  /*0320*/  MOV R10, R8 ;  /* 0x00000008000a7202 */ /* 0x000fe20000000f00 */
[----:B------:R-:W-:Y:S01]  /*0330*/  ULOP3.LUT UR4, UR5, 0x7ffffff0, URZ, 0xc0, !UPT ;  /* 0x7ffffff005047892 */ /* 0x000fe2000f8ec0ff */
[----:B------:R-:W-:Y:S01]  /*0340*/  MOV R11, R9 ;  /* 0x00000009000b7202 */ /* 0x000fe20000000f00 */
[----:B0-----:R-:W-:Y:S02]  /*0350*/  UIADD3 UR8, UP1, UPT, UR8, 0x20, URZ ;  /* 0x0000002008087890 */ /* 0x001fe4000ff3e0ff */
[----:B------:R-:W-:Y:S02]  /*0360*/  UIADD3 UR6, UP2, UPT, UR10, 0x20, URZ ;  /* 0x000000200a067890 */ /* 0x000fe4000ff5e0ff */
[----:B------:R-:W-:Y:S02]  /*0370*/  UIADD3 UR10, UPT, UPT, -UR4, URZ, URZ ;  /* 0x000000ff040a7290 */ /* 0x000fe4000fffe1ff */
[----:B------:R-:W-:-:S02]  /*0380*/  UIADD3.X UR9, UPT, UPT, URZ, UR9, URZ, UP1, !UPT ;  /* 0x00000009ff097290 */ /* 0x000fc40008ffe4ff */
[----:B------:R-:W-:-:S12]  /*0390*/  UIADD3.X UR7, UPT, UPT, URZ, UR11, URZ, UP2, !UPT ;  /* 0x0000000bff077290 */ /* 0x000fd800097fe4ff */
.L_x_7:
[----:B------:R-:W-:Y:S02]  /*03a0*/  MOV R6, UR8 ;  /* 0x0000000800067c02 */ /* 0x000fe40008000f00 */
[----:B------:R-:W-:Y:S02]  /*03b0*/  MOV R7, UR9 ;  /* 0x0000000900077c02 */ /* 0x000fe40008000f00 */
[----:B------:R-:W-:Y:S02]  /*03c0*/  MOV R4, UR6 ;  /* 0x0000000600047c02 */ /* 0x000fe40008000f00 */
[----:B------:R-:W-:Y:S01]  /*03d0*/  MOV R5, UR7 ;  /* 0x0000000700057c02 */ /* 0x000fe20008000f00 */
[----:B------:R-:W-:-:S04]  /*03e0*/  IMAD.WIDE R6, R11, 0x4, R6 ;  /* 0x000000040b067825 */ /* 0x000fc800078e0206 */
[----:B------:R-:W-:Y:S01]  /*03f0*/  IMAD.WIDE R4, R10, 0x4, R4 ;  /* 0x000000040a047825 */ /* 0x000fe200078e0204 */
[----:B------:R-:W2:Y:S04]  /*0400*/  LDG.E.CONSTANT R13, desc[UR14][R6.64+-0x20] ;  /* 0xffffe00e060d7981 */ /* 0x000ea8000c1e9900 */
[----:B------:R-:W2:Y:S04]  /*0410*/  LDG.E.CONSTANT R14, desc[UR14][R4.64+-0x20] ;  /* 0xffffe00e040e7981 */ /* 0x000ea8000c1e9900 */
[----:B------:R-:W3:Y:S04]  /*0420*/  LDG.E.CONSTANT R25, desc[UR14][R6.64+-0x1c] ;  /* 0xffffe40e06197981 */ /* 0x000ee8000c1e9900 */
[----:B------:R-:W3:Y:S04]  /*0430*/  LDG.E.CONSTANT R26, desc[UR14][R4.64+-0x1c] ;  /* 0xffffe40e041a7981 */ /* 0x000ee8000c1e9900 */
[----:B------:R-:W4:Y:S04]  /*0440*/  LDG.E.CONSTANT R18, desc[UR14][R6.64+-0x18] ;  /* 0xffffe80e06127981 */ /* 0x000f28000c1e9900 */
[----:B------:R-:W4:Y:S04]  /*0450*/  LDG.E.CONSTANT R19, desc[UR14][R4.64+-0x18] ;  /* 0xffffe80e04137981 */ /* 0x000f28000c1e9900 */
[----:B------:R-:W5:Y:S04]  /*0460*/  LDG.E.CONSTANT R20, desc[UR14][R6.64+-0x14] ;  /* 0xffffec0e06147981 */ /* 0x000f68000c1e9900 */
[----:B------:R-:W5:Y:S04]  /*0470*/  LDG.E.CONSTANT R21, desc[UR14][R4.64+-0x14] ;  /* 0xffffec0e04157981 */ /* 0x000f68000c1e9900 */
[----:B------:R-:W5:Y:S04]  /*0480*/  LDG.E.CONSTANT R22, desc[UR14][R6.64+-0x10] ;  /* 0xfffff00e06167981 */ /* 0x000f68000c1e9900 */
[----:B------:R-:W5:Y:S04]  /*0490*/  LDG.E.CONSTANT R23, desc[UR14][R4.64+-0x10] ;  /* 0xfffff00e04177981 */ /* 0x000f68000c1e9900 */
[----:B------:R-:W5:Y:S04]  /*04a0*/  LDG.E.CONSTANT R16, desc[UR14][R6.64+-0xc] ;  /* 0xfffff40e06107981 */ /* 0x000f68000c1e9900 */
[----:B------:R-:W5:Y:S04]  /*04b0*/  LDG.E.CONSTANT R17, desc[UR14][R4.64+-0xc] ;  /* 0xfffff40e04117981 */ /* 0x000f68000c1e9900 */
[----:B------:R-:W5:Y:S04]  /*04c0*/  LDG.E.CONSTANT R15, desc[UR14][R4.64+-0x4] ;  /* 0xfffffc0e040f7981 */ /* 0x000f68000c1e9900 */
[----:B------:R-:W5:Y:S01]  /*04d0*/  LDG.E.CONSTANT R27, desc[UR14][R4.64+0x1c] ;  /* 0x00001c0e041b7981 */ /* 0x000f62000c1e9900 */
[----:B--2---:R-:W-:-:S03]  /*04e0*/  FFMA R24, R13, R14, R12 ;  /* 0x0000000e0d187223 */ /* 0x004fc6000000000c */
[----:B------:R-:W2:Y:S04]  /*04f0*/  LDG.E.CONSTANT R12, desc[UR14][R6.64+-0x8] ;  /* 0xfffff80e060c7981 */ /* 0x000ea8000c1e9900 */
[----:B------:R-:W2:Y:S04]  /*0500*/  LDG.E.CONSTANT R13, desc[UR14][R4.64+-0x8] ;  /* 0xfffff80e040d7981 */ /* 0x000ea8000c1e9900 */
[----:B------:R-:W2:Y:S01]  /*0510*/  LDG.E.CONSTANT R14, desc[UR14][R6.64+-0x4] ;  /* 0xfffffc0e060e7981 */ /* 0x000ea2000c1e9900 */
[----:B---3--:R-:W-:-:S03]  /*0520*/  FFMA R25, R25, R26, R24 ;  /* 0x0000001a19197223 */ /* 0x008fc60000000018 */
[----:B------:R-:W3:Y:S01]  /*0530*/  LDG.E.CONSTANT R24, desc[UR14][R6.64+0x14] ;  /* 0x0000140e06187981 */ /* 0x000ee2000c1e9900 */
[----:B----4-:R-:W-:-:S03]  /*0540*/  FFMA R25, R18, R19, R25 ;  /* 0x0000001312197223 */ /* 0x010fc60000000019 */
[----:B------:R-:W4:Y:S04]  /*0550*/  LDG.E.CONSTANT R19, desc[UR14][R6.64] ;  /* 0x0000000e06137981 */ /* 0x000f28000c1e9900 */
[----:B------:R-:W4:Y:S01]  /*0560*/  LDG.E.CONSTANT R18, desc[UR14][R4.64] ;  /* 0x0000000e04127981 */ /* 0x000f22000c1e9900 */
[----:B-----5:R-:W-:-:S03]  /*0570*/  FFMA R25, R20, R21, R25 ;  /* 0x0000001514197223 */ /* 0x020fc60000000019 */
[----:B------:R-:W5:Y:S04]  /*0580*/  LDG.E.CONSTANT R20, desc[UR14][R6.64+0x4] ;  /* 0x0000040e06147981 */ /* 0x000f68000c1e9900 */
[----:B------:R-:W5:Y:S01]  /*0590*/  LDG.E.CONSTANT R21, desc[UR14][R4.64+0x4] ;  /* 0x0000040e04157981 */ /* 0x000f62000c1e9900 */
[----:B------:R-:W-:-:S03]  /*05a0*/  FFMA R25, R22, R23, R25 ;  /* 0x0000001716197223 */ /* 0x000fc60000000019 */
[----:B------:R-:W3:Y:S04]  /*05b0*/  LDG.E.CONSTANT R22, desc[UR14][R6.64+0x8] ;  /* 0x0000080e06167981 */ /* 0x000ee8000c1e9900 */
[----:B------:R-:W3:Y:S01]  /*05c0*/  LDG.E.CONSTANT R23, desc[UR14][R4.64+0x8] ;  /* 0x0000080e04177981 */ /* 0x000ee2000c1e9900 */
[----:B------:R-:W-:-:S03]  /*05d0*/  FFMA R25, R16, R17, R25 ;  /* 0x0000001110197223 */ /* 0x000fc60000000019 */
[----:B------:R-:W3:Y:S04]  /*05e0*/  LDG.E.CONSTANT R16, desc[UR14][R6.64+0xc] ;  /* 0x00000c0e06107981 */ /* 0x000ee8000c1e9900 */
[----:B------:R-:W3:Y:S04]  /*05f0*/  LDG.E.CONSTANT R17, desc[UR14][R4.64+0xc] ;  /* 0x00000c0e04117981 */ /* 0x000ee8000c1e9900 */
[----:B------:R-:W3:Y:S01]  /*0600*/  LDG.E.CONSTANT R26, desc[UR14][R6.64+0x1c] ;  /* 0x00001c0e061a7981 */ /* 0x000ee2000c1e9900 */
[----:B--2---:R-:W-:-:S03]  /*0610*/  FFMA R25, R12, R13, R25 ;  /* 0x0000000d0c197223 */ /* 0x004fc60000000019 */
[----:B------:R-:W2:Y:S04]  /*0620*/  LDG.E.CONSTANT R12, desc[UR14][R6.64+0x10] ;  /* 0x0000100e060c7981 */ /* 0x000ea8000c1e9900 */
[----:B------:R-:W2:Y:S01]  /*0630*/  LDG.E.CONSTANT R13, desc[UR14][R4.64+0x10] ;  /* 0x0000100e040d7981 */ /* 0x000ea2000c1e9900 */
[----:B------:R-:W-:-:S03]  /*0640*/  FFMA R28, R14, R15, R25 ;  /* 0x0000000f0e1c7223 */ /* 0x000fc60000000019 */
[----:B------:R-:W2:Y:S04]  /*0650*/  LDG.E.CONSTANT R25, desc[UR14][R4.64+0x14] ;  /* 0x0000140e04197981 */ /* 0x000ea8000c1e9900 */
[----:B------:R-:W2:Y:S04]  /*0660*/  LDG.E.CONSTANT R14, desc[UR14][R6.64+0x18] ;  /* 0x0000180e060e7981 */ /* 0x000ea8000c1e9900 */
[----:B------:R-:W2:Y:S01]  /*0670*/  LDG.E.CONSTANT R15, desc[UR14][R4.64+0x18] ;  /* 0x0000180e040f7981 */ /* 0x000ea2000c1e9900 */
[----:B----4-:R-:W-:-:S04]  /*0680*/  FFMA R19, R19, R18, R28 ;  /* 0x0000001213137223 */ /* 0x010fc8000000001c */
[----:B-----5:R-:W-:Y:S01]  /*0690*/  FFMA R19, R20, R21, R19 ;  /* 0x0000001514137223 */ /* 0x020fe20000000013 */
[----:B------:R-:W-:-:S03]  /*06a0*/  UIADD3 UR10, UPT, UPT, UR10, 0x10, URZ ;  /* 0x000000100a0a7890 */ /* 0x000fc6000fffe0ff */
[----:B---3--:R-:W-:Y:S01]  /*06b0*/  FFMA R19, R22, R23, R19 ;  /* 0x0000001716137223 */ /* 0x008fe20000000013 */
[----:B------:R-:W-:-:S03]  /*06c0*/  UISETP.NE.AND UP1, UPT, UR10, URZ, UPT ;  /* 0x000000ff0a00728c */ /* 0x000fc6000bf25270 */
[----:B------:R-:W-:Y:S01]  /*06d0*/  FFMA R17, R16, R17, R19 ;  /* 0x0000001110117223 */ /* 0x000fe20000000013 */
[----:B------:R-:W-:Y:S02]  /*06e0*/  IADD3 R11, PT, PT, R11, 0x10, RZ ;  /* 0x000000100b0b7810 */ /* 0x000fe40007ffe0ff */
[----:B------:R-:W-:Y:S01]  /*06f0*/  IADD3 R10, PT, PT, R10, 0x10, RZ ;  /* 0x000000100a0a7810 */ /* 0x000fe20007ffe0ff */
[----:B--2---:R-:W-:-:S04]  /*0700*/  FFMA R13, R12, R13, R17 ;  /* 0x0000000d0c0d7223 */ /* 0x004fc80000000011 */
[----:B------:R-:W-:-:S04]  /*0710*/  FFMA R13, R24, R25, R13 ;  /* 0x00000019180d7223 */ /* 0x000fc8000000000d */
[----:B------:R-:W-:-:S04]  /*0720*/  FFMA R13, R14, R15, R13 ;  /* 0x0000000f0e0d7223 */ /* 0x000fc8000000000d */
[----:B------:R-:W-:Y:S01]  /*0730*/  FFMA R12, R26, R27, R13 ;  /* 0x0000001b1a0c7223 */ /* 0x000fe2000000000d */
[----:B------:R-:W-:Y:S06]  /*0740*/  BRA.U UP1, `(.L_x_7) ;  /* 0xfffffffd01147547 */ /* 0x000fec000b83ffff */
.L_x_6:
[----:B------:R-:W-:Y:S05]  /*0750*/  BRA.U !UP0, `(.L_x_5) ;  /* 0x00000005082c7547 */ /* 0x000fea000b800000 */
[----:B------:R-:W-:Y:S02]  /*0760*/  UISETP.GE.U32.AND UP0, UPT, UR12, 0x8, UPT ;  /* 0x000000080c00788c */ /* 0x000fe4000bf06070 */
[----:B------:R-:W-:-:S04]  /*0770*/  ULOP3.LUT UR6, UR5, 0x7, URZ, 0xc0, !UPT ;  /* 0x0000000705067892 */ /* 0x000fc8000f8ec0ff */
[----:B------:R-:W-:-:S03]  /*0780*/  UISETP.NE.AND UP1, UPT, UR6, URZ, UPT ;  /* 0x000000ff0600728c */ /* 0x000fc6000bf25270 */
[----:B------:R-:W-:Y:S08]  /*0790*/  BRA.U !UP0, `(.L_x_8) ;  /* 0x00000001087c7547 */ /* 0x000ff0000b800000 */
[----:B------:R-:W0:Y:S01]  /*07a0*/  LDC.64 R6, c[0x0][0x380] ;  /* 0x0000e000ff067b82 */ /* 0x000e220000000a00 */
[----:B------:R-:W-:Y:S02]  /*07b0*/  IADD3 R11, PT, PT, R9, UR4, RZ ;  /* 0x00000004090b7c10 */ /* 0x000fe4000fffe0ff */
[----:B------:R-:W-:-:S05]  /*07c0*/  IADD3 R13, PT, PT, R8, UR4, RZ ;  /* 0x00000004080d7c10 */ /* 0x000fca000fffe0ff */
[----:B------:R-:W1:Y:S01]  /*07d0*/  LDC.64 R4, c[0x0][0x388] ;  /* 0x0000e200ff047b82 */ /* 0x000e620000000a00 */
[----:B0-----:R-:W-:-:S05]  /*07e0*/  IMAD.WIDE R6, R11, 0x4, R6 ;  /* 0x000000040b067825 */ /* 0x001fca00078e0206 */
[----:B------:R-:W2:Y:S01]  /*07f0*/  LDG.E.CONSTANT R19, desc[UR14][R6.64] ;  /* 0x0000000e06137981 */ /* 0x000ea2000c1e9900 */
[----:B-1----:R-:W-:-:S03]  /*0800*/  IMAD.WIDE R4, R13, 0x4, R4 ;  /* 0x000000040d047825 */ /* 0x002fc600078e0204 */
[----:B------:R-:W3:Y:S04]  /*0810*/  LDG.E.CONSTANT R21, desc[UR14][R6.64+0x4] ;  /* 0x0000040e06157981 */ /* 0x000ee8000c1e9900 */
[----:B------:R-:W2:Y:S04]  /*0820*/  LDG.E.CONSTANT R18, desc[UR14][R4.64] ;  /* 0x0000000e04127981 */ /* 0x000ea8000c1e9900 */
        /* <DEDUP_REMOVED lines=13> */
[----:B------:R-:W-:Y:S01]  /*0900*/  UIADD3 UR4, UPT, UPT, UR4, 0x8, URZ ;  /* 0x0000000804047890 */ /* 0x000fe2000fffe0ff */
[----:B--2---:R-:W-:-:S04]  /*0910*/  FFMA R18, R19, R18, R12 ;  /* 0x0000001213127223 */ /* 0x004fc8000000000c */
[----:B---3--:R-:W-:-:S04]  /*0920*/  FFMA R18, R21, R20, R18 ;  /* 0x0000001415127223 */ /* 0x008fc80000000012 */
[----:B----4-:R-:W-:-:S04]  /*0930*/  FFMA R18, R23, R22, R18 ;  /* 0x0000001617127223 */ /* 0x010fc80000000012 */
[----:B-----5:R-:W-:-:S04]  /*0940*/  FFMA R25, R25, R24, R18 ;  /* 0x0000001819197223 */ /* 0x020fc80000000012 */
[----:B------:R-:W-:-:S04]  /*0950*/  FFMA R16, R16, R17, R25 ;  /* 0x0000001110107223 */ /* 0x000fc80000000019 */
[----:B------:R-:W-:-:S04]  /*0960*/  FFMA R13, R13, R14, R16 ;  /* 0x0000000e0d0d7223 */ /* 0x000fc80000000010 */
[----:B------:R-:W-:-:S04]  /*0970*/  FFMA R10, R10, R11, R13 ;  /* 0x0000000b0a0a7223 */ /* 0x000fc8000000000d */
[----:B------:R-:W-:-:S07]  /*0980*/  FFMA R12, R15, R26, R10 ;  /* 0x0000001a0f0c7223 */ /* 0x000fce000000000a */
.L_x_8:
        /* <DEDUP_REMOVED lines=14> */
[----:B------:R-:W4:Y:S04]  /*0a70*/  LDG.E.CONSTANT R13, desc[UR14][R4.64+0x4] ;  /* 0x0000040e040d7981 */ /* 0x000f28000c1e9900 */
[----:B------:R-:W4:Y:S04]  /*0a80*/  LDG.E.CONSTANT R14, desc[UR14][R6.64+0x4] ;  /* 0x0000040e060e7981 */ /* 0x000f28000c1e9900 */
[----:B------:R-:W3:Y:S04]  /*0a90*/  LDG.E.CONSTANT R16, desc[UR14][R6.64+0x8] ;  /* 0x0000080e06107981 */ /* 0x000ee8000c1e9900 */
[----:B------:R-:W5:Y:S04]  /*0aa0*/  LDG.E.CONSTANT R17, desc[UR14][R4.64+0xc] ;  /* 0x00000c0e04117981 */ /* 0x000f68000c1e9900 */
[----:B------:R-:W5:Y:S01]  /*0ab0*/  LDG.E.CONSTANT R18, desc[UR14][R6.64+0xc] ;  /* 0x00000c0e06127981 */ /* 0x000f62000c1e9900 */
[----:B------:R-:W-:Y:S01]  /*0ac0*/  UIADD3 UR4, UPT, UPT, UR4, 0x4, URZ ;  /* 0x0000000404047890 */ /* 0x000fe2000fffe0ff */
[----:B--2---:R-:W-:-:S04]  /*0ad0*/  FFMA R10, R11, R10, R12 ;  /* 0x0000000a0b0a7223 */ /* 0x004fc8000000000c */
[----:B----4-:R-:W-:-:S04]  /*0ae0*/  FFMA R10, R13, R14, R10 ;  /* 0x0000000e0d0a7223 */ /* 0x010fc8000000000a */
[----:B---3--:R-:W-:-:S04]  /*0af0*/  FFMA R10, R15, R16, R10 ;  /* 0x000000100f0a7223 */ /* 0x008fc8000000000a */
[----:B-----5:R-:W-:-:S07]  /*0b00*/  FFMA R12, R17, R18, R10 ;  /* 0x00000012110c7223 */ /* 0x020fce000000000a */
.L_x_9:
[----:B------:R-:W-:Y:S05]  /*0b10*/  BRA.U !UP1, `(.L_x_5) ;  /* 0x00000001093c7547 */ /* 0x000fea000b800000 */
[----:B------:R-:W0:Y:S01]  /*0b20*/  LDC.64 R14, c[0x0][0x380] ;  /* 0x0000e000ff0e7b82 */ /* 0x000e220000000a00 */
[----:B------:R-:W-:Y:S01]  /*0b30*/  IADD3 R13, PT, PT, R8, UR4, RZ ;  /* 0x00000004080d7c10 */ /* 0x000fe2000fffe0ff */
[----:B------:R-:W-:Y:S01]  /*0b40*/  UIADD3 UR5, UPT, UPT, -UR5, URZ, URZ ;  /* 0x000000ff05057290 */ /* 0x000fe2000fffe1ff */
[----:B------:R-:W-:-:S05]  /*0b50*/  IADD3 R9, PT, PT, R9, UR4, RZ ;  /* 0x0000000409097c10 */ /* 0x000fca000fffe0ff */
[----:B------:R-:W1:Y:S06]  /*0b60*/  LDC.64 R10, c[0x0][0x388] ;  /* 0x0000e200ff0a7b82 */ /* 0x000e6c0000000a00 */
.L_x_10:
[----:B-1----:R-:W-:-:S04]  /*0b70*/  IMAD.WIDE R4, R13, 0x4, R10 ;  /* 0x000000040d047825 */ /* 0x002fc800078e020a */
[----:B0-----:R-:W-:Y:S02]  /*0b80*/  IMAD.WIDE R6, R9, 0x4, R14 ;  /* 0x0000000409067825 */ /* 0x001fe400078e020e */
[----:B------:R-:W2:Y:S04]  /*0b90*/  LDG.E.CONSTANT R4, desc[UR14][R4.64] ;  /* 0x0000000e04047981 */ /* 0x000ea8000c1e9900 */
[----:B------:R-:W2:Y:S01]  /*0ba0*/  LDG.E.CONSTANT R7, desc[UR14][R6.64] ;  /* 0x0000000e06077981 */ /* 0x000ea2000c1e9900 */
[----:B------:R-:W-:Y:S01]  /*0bb0*/  UIADD3 UR5, UPT, UPT, UR5, 0x1, URZ ;  /* 0x0000000105057890 */ /* 0x000fe2000fffe0ff */
[----:B------:R-:W-:Y:S02]  /*0bc0*/  IADD3 R13, PT, PT, R13, 0x1, RZ ;  /* 0x000000010d0d7810 */ /* 0x000fe40007ffe0ff */
[----:B------:R-:W-:Y:S01]  /*0bd0*/  IADD3 R9, PT, PT, R9, 0x1, RZ ;  /* 0x0000000109097810 */ /* 0x000fe20007ffe0ff */
[----:B------:R-:W-:Y:S01]  /*0be0*/  UISETP.NE.AND UP0, UPT, UR5, URZ, UPT ;  /* 0x000000ff0500728c */ /* 0x000fe2000bf05270 */
[----:B--2---:R-:W-:-:S08]  /*0bf0*/  FFMA R12, R7, R4, R12 ;  /* 0x00000004070c7223 */ /* 0x004fd0000000000c */
[----:B------:R-:W-:Y:S05]  /*0c00*/  BRA.U UP0, `(.L_x_10) ;  /* 0xfffffffd00d87547 */ /* 0x000fea000b83ffff */
.L_x_5:
[----:B------:R-:W0:Y:S01]  /*0c10*/  LDC.64 R4, c[0x0][0x390] ;  /* 0x0000e400ff047b82 */ /* 0x000e220000000a00 */
[----:B------:R-:W-:-:S04]  /*0c20*/  IMAD R3, R2, R3, R0 ;  /* 0x0000000302037224 */ /* 0x000fc800078e0200 */
[----:B0-----:R-:W-:-:S05]  /*0c30*/  IMAD.WIDE R2, R3, 0x4, R4 ;  /* 0x0000000403027825 */ /* 0x001fca00078e0204 */
[----:B------:R-:W-:Y:S01]  /*0c40*/  STG.E desc[UR14][R2.64], R12 ;  /* 0x0000000c02007986 */ /* 0x000fe2000c10190e */
[----:B------:R-:W-:Y:S05]  /*0c50*/  EXIT ;  /* 0x000000000000794d */ /* 0x000fea0003800000 */
.L_x_11:
        /* <DEDUP_REMOVED lines=10> */
.L_x_51:


//--------------------- .text._Z11maxpoolGradPKfS0_Pfiiiiiii --------------------------
	.section	.text._Z11maxpoolGradPKfS0_Pfiiiiiii,"ax",@progbits
	.align	128
        .global         _Z11maxpoolGradPKfS0_Pfiiiiiii
        .type           _Z11maxpoolGradPKfS0_Pfiiiiiii,@function
        .size           _Z11maxpoolGradPKfS0_Pfiiiiiii,(.L_x_52 - _Z11maxpoolGradPKfS0_Pfiiiiiii)
        .other          _Z11maxpoolGradPKfS0_Pfiiiiiii,@"STO_CUDA_ENTRY STV_DEFAULT"
_Z11maxpoolGradPKfS0_Pfiiiiiii:
.text._Z11maxpoolGradPKfS0_Pfiiiiiii:
[----:B------:R-:W-:Y:S01]  /*0000*/  LDC R1, c[0x0][0x37c] ;  /* 0x0000df00ff017b82 */ /* 0x000fe20000000800 */
[----:B------:R-:W0:Y:S07]  /*0010*/  S2R R0, SR_TID.X ;  /* 0x0000000000007919 */ /* 0x000e2e0000002100 */
[----:B------:R-:W1:Y:S01]  /*0020*/  LDC R7, c[0x0][0x3ac] ;  /* 0x0000eb00ff077b82 */ /* 0x000e620000000800 */
[----:B------:R-:W1:Y:S07]  /*0030*/  LDCU UR5, c[0x0][0x398] ;  /* 0x00007300ff0577ac */ /* 0x000e6e0008000800 */
[----:B------:R-:W0:Y:S08]  /*0040*/  S2UR UR4, SR_CTAID.X ;  /* 0x00000000000479c3 */ /* 0x000e300000002500 */
[----:B------:R-:W0:Y:S08]  /*0050*/  LDC R3, c[0x0][0x360] ;  /* 0x0000d800ff037b82 */ /* 0x000e300000000800 */
[----:B------:R-:W2:Y:S01]  /*0060*/  LDC R6, c[0x0][0x3b0] ;  /* 0x0000ec00ff067b82 */ /* 0x000ea20000000800 */
[----:B-1----:R-:W-:-:S02]  /*0070*/  IMAD R5, R7, UR5, RZ ;  /* 0x0000000507057c24 */ /* 0x002fc4000f8e02ff */
[----:B0-----:R-:W-:Y:S02]  /*0080*/  IMAD R3, R3, UR4, R0 ;  /* 0x0000000403037c24 */ /* 0x001fe4000f8e0200 */
[----:B--2---:R-:W-:-:S05]  /*0090*/  IMAD R0, R5, R6, RZ ;  /* 0x0000000605007224 */ /* 0x004fca00078e02ff */
[----:B------:R-:W-:-:S13]  /*00a0*/  ISETP.GE.AND P0, PT, R3, R0, PT ;  /* 0x000000000300720c */ /* 0x000fda0003f06270 */
[----:B------:R-:W-:Y:S05]  /*00b0*/  @P0 EXIT ;  /* 0x000000000000094d */ /* 0x000fea0003800000 */
[----:B------:R-:W-:Y:S01]  /*00c0*/  IABS R9, R6 ;  /* 0x0000000600097213 */ /* 0x000fe20000000000 */
[----:B------:R-:W0:Y:S01]  /*00d0*/  LDCU.64 UR6, c[0x0][0x358] ;  /* 0x00006b00ff0677ac */ /* 0x000e220008000a00 */
[----:B------:R-:W-:Y:S01]  /*00e0*/  IABS R10, R7 ;  /* 0x00000007000a7213 */ /* 0x000fe20000000000 */
[----:B------:R-:W-:Y:S01]  /*00f0*/  IMAD.MOV.U32 R12, RZ, RZ, RZ ;  /* 0x000000ffff0c7224 */ /* 0x000fe200078e00ff */
[----:B------:R-:W1:Y:S01]  /*0100*/  I2F.RP R0, R9 ;  /* 0x0000000900007306 */ /* 0x000e620000209400 */
[----:B------:R-:W-:Y:S01]  /*0110*/  IABS R8, R3 ;  /* 0x0000000300087213 */ /* 0x000fe20000000000 */
[----:B------:R-:W-:-:S06]  /*0120*/  IMAD.MOV.U32 R14, RZ, RZ, RZ ;  /* 0x000000ffff0e7224 */ /* 0x000fcc00078e00ff */
[----:B-1----:R-:W1:Y:S02]  /*0130*/  MUFU.RCP R0, R0 ;  /* 0x0000000000007308 */ /* 0x002e640000001000 */
[----:B-1----:R-:W-:-:S06]  /*0140*/  VIADD R4, R0, 0xffffffe ;  /* 0x0ffffffe00047836 */ /* 0x002fcc0000000000 */
[----:B------:R1:W2:Y:S02]  /*0150*/  F2I.FTZ.U32.TRUNC.NTZ R5, R4 ;  /* 0x0000000400057305 */ /* 0x0002a4000021f000 */
[----:B-1----:R-:W-:Y:S02]  /*0160*/  IMAD.MOV.U32 R4, RZ, RZ, RZ ;  /* 0x000000ffff047224 */ /* 0x002fe400078e00ff */
[----:B--2---:R-:W-:-:S04]  /*0170*/  IMAD.MOV R2, RZ, RZ, -R5 ;  /* 0x000000ffff027224 */ /* 0x004fc800078e0a05 */
[----:B------:R-:W-:Y:S02]  /*0180*/  IMAD R11, R2, R9, RZ ;  /* 0x00000009020b7224 */ /* 0x000fe400078e02ff */
[----:B------:R-:W-:Y:S02]  /*0190*/  IMAD.MOV.U32 R2, RZ, RZ, R8 ;  /* 0x000000ffff027224 */ /* 0x000fe400078e0008 */
[----:B------:R-:W-:-:S04]  /*01a0*/  IMAD.HI.U32 R5, R5, R11, R4 ;  /* 0x0000000b05057227 */ /* 0x000fc800078e0004 */
[----:B------:R-:W-:Y:S02]  /*01b0*/  IMAD.MOV.U32 R11, RZ, RZ, R10 ;  /* 0x000000ffff0b7224 */ /* 0x000fe400078e000a */
[----:B------:R-:W-:Y:S02]  /*01c0*/  IMAD.HI.U32 R0, R5, R2, RZ ;  /* 0x0000000205007227 */ /* 0x000fe400078e00ff */
[----:B------:R-:W1:Y:S02]  /*01d0*/  I2F.RP R8, R11 ;  /* 0x0000000b00087306 */ /* 0x000e640000209400 */
[----:B------:R-:W-:-:S04]  /*01e0*/  IMAD.MOV R4, RZ, RZ, -R0 ;  /* 0x000000ffff047224 */ /* 0x000fc800078e0a00 */
[----:B------:R-:W-:-:S05]  /*01f0*/  IMAD R2, R9, R4, R2 ;  /* 0x0000000409027224 */ /* 0x000fca00078e0202 */
[----:B------:R-:W-:Y:S01]  /*0200*/  ISETP.GT.U32.AND P1, PT, R9, R2, PT ;  /* 0x000000020900720c */ /* 0x000fe20003f24070 */
[----:B-1----:R-:W1:-:S12]  /*0210*/  MUFU.RCP R8, R8 ;  /* 0x0000000800087308 */ /* 0x002e580000001000 */
[----:B------:R-:W-:Y:S02]  /*0220*/  @!P1 IMAD.IADD R2, R2, 0x1, -R9 ;  /* 0x0000000102029824 */ /* 0x000fe400078e0a09 */
[----:B------:R-:W-:Y:S01]  /*0230*/  @!P1 VIADD R0, R0, 0x1 ;  /* 0x0000000100009836 */ /* 0x000fe20000000000 */
[----:B------:R-:W-:Y:S02]  /*0240*/  ISETP.NE.AND P1, PT, R6, RZ, PT ;  /* 0x000000ff0600720c */ /* 0x000fe40003f25270 */
[----:B------:R-:W-:Y:S02]  /*0250*/  ISETP.GE.U32.AND P0, PT, R2, R9, PT ;  /* 0x000000090200720c */ /* 0x000fe40003f06070 */
[----:B------:R-:W-:Y:S01]  /*0260*/  LOP3.LUT R2, R3, R6, RZ, 0x3c, !PT ;  /* 0x0000000603027212 */ /* 0x000fe200078e3cff */
[----:B-1----:R-:W-:-:S03]  /*0270*/  VIADD R4, R8, 0xffffffe ;  /* 0x0ffffffe08047836 */ /* 0x002fc60000000000 */
[----:B------:R-:W-:Y:S01]  /*0280*/  ISETP.GE.AND P2, PT, R2, RZ, PT ;  /* 0x000000ff0200720c */ /* 0x000fe20003f46270 */
[----:B------:R1:W2:Y:S06]  /*0290*/  F2I.FTZ.U32.TRUNC.NTZ R5, R4 ;  /* 0x0000000400057305 */ /* 0x0002ac000021f000 */
[----:B------:R-:W-:Y:S02]  /*02a0*/  @P0 VIADD R0, R0, 0x1 ;  /* 0x0000000100000836 */ /* 0x000fe40000000000 */
[----:B-1----:R-:W-:Y:S02]  /*02b0*/  IMAD.MOV.U32 R4, RZ, RZ, RZ ;  /* 0x000000ffff047224 */ /* 0x002fe400078e00ff */
[----:B------:R-:W-:-:S02]  /*02c0*/  IMAD.MOV.U32 R8, RZ, RZ, R0 ;  /* 0x000000ffff087224 */ /* 0x000fc400078e0000 */
[----:B--2---:R-:W-:Y:S02]  /*02d0*/  IMAD.MOV R0, RZ, RZ, -R5 ;  /* 0x000000ffff007224 */ /* 0x004fe400078e0a05 */
[----:B------:R-:W-:Y:S01]  /*02e0*/  @!P2 IMAD.MOV R8, RZ, RZ, -R8 ;  /* 0x000000ffff08a224 */ /* 0x000fe200078e0a08 */
[----:B------:R-:W-:Y:S01]  /*02f0*/  @!P1 LOP3.LUT R8, RZ, R6, RZ, 0x33, !PT ;  /* 0x00000006ff089212 */ /* 0x000fe200078e33ff */
[----:B------:R-:W-:-:S03]  /*0300*/  IMAD R9, R0, R11, RZ ;  /* 0x0000000b00097224 */ /* 0x000fc600078e02ff */
[----:B------:R-:W-:Y:S01]  /*0310*/  IABS R2, R8 ;  /* 0x0000000800027213 */ /* 0x000fe20000000000 */
[----:B------:R-:W-:Y:S02]  /*0320*/  IMAD.HI.U32 R4, R5, R9, R4 ;  /* 0x0000000905047227 */ /* 0x000fe400078e0004 */
[----:B------:R-:W1:Y:S04]  /*0330*/  LDC R9, c[0x0][0x3a4] ;  /* 0x0000e900ff097b82 */ /* 0x000e680000000800 */
[----:B------:R-:W-:-:S04]  /*0340*/  IMAD.HI.U32 R0, R4, R2, RZ ;  /* 0x0000000204007227 */ /* 0x000fc800078e00ff */
[----:B------:R-:W-:-:S04]  /*0350*/  IMAD.MOV R4, RZ, RZ, -R0 ;  /* 0x000000ffff047224 */ /* 0x000fc800078e0a00 */
[----:B------:R-:W-:-:S05]  /*0360*/  IMAD R2, R11, R4, R2 ;  /* 0x000000040b027224 */ /* 0x000fca00078e0202 */
[----:B------:R-:W-:-:S13]  /*0370*/  ISETP.GT.U32.AND P1, PT, R11, R2, PT ;  /* 0x000000020b00720c */ /* 0x000fda0003f24070 */
[----:B------:R-:W-:Y:S02]  /*0380*/  @!P1 IMAD.IADD R2, R2, 0x1, -R11 ;  /* 0x0000000102029824 */ /* 0x000fe400078e0a0b */
[----:B------:R-:W-:Y:S01]  /*0390*/  @!P1 VIADD R0, R0, 0x1 ;  /* 0x0000000100009836 */ /* 0x000fe20000000000 */
[----:B------:R-:W-:Y:S02]  /*03a0*/  ISETP.NE.AND P1, PT, R7, RZ, PT ;  /* 0x000000ff0700720c */ /* 0x000fe40003f25270 */
[----:B------:R-:W-:Y:S02]  /*03b0*/  ISETP.GE.U32.AND P0, PT, R2, R11, PT ;  /* 0x0000000b0200720c */ /* 0x000fe40003f06070 */
[----:B------:R-:W-:-:S04]  /*03c0*/  LOP3.LUT R2, R8, R7, RZ, 0x3c, !PT ;  /* 0x0000000708027212 */ /* 0x000fc800078e3cff */
[----:B------:R-:W-:Y:S01]  /*03d0*/  ISETP.GE.AND P2, PT, R2, RZ, PT ;  /* 0x000000ff0200720c */ /* 0x000fe20003f46270 */
[----:B------:R-:W-:-:S04]  /*03e0*/  IMAD.MOV R2, RZ, RZ, -R8 ;  /* 0x000000ffff027224 */ /* 0x000fc800078e0a08 */
[----:B------:R-:W-:Y:S02]  /*03f0*/  IMAD R6, R6, R2, R3 ;  /* 0x0000000206067224 */ /* 0x000fe400078e0203 */
[----:B------:R-:W-:Y:S01]  /*0400*/  @P0 VIADD R0, R0, 0x1 ;  /* 0x0000000100000836 */ /* 0x000fe20000000000 */
[----:B-1----:R-:W-:-:S05]  /*0410*/  ISETP.GE.AND P0, PT, R9, 0x1, PT ;  /* 0x000000010900780c */ /* 0x002fca0003f06270 */
[----:B------:R-:W-:Y:S01]  /*0420*/  @!P2 IMAD.MOV R0, RZ, RZ, -R0 ;  /* 0x000000ffff00a224 */ /* 0x000fe200078e0a00 */
[----:B------:R-:W-:-:S05]  /*0430*/  @!P1 LOP3.LUT R0, RZ, R7, RZ, 0x33, !PT ;  /* 0x00000007ff009212 */ /* 0x000fca00078e33ff */
[----:B------:R-:W-:-:S04]  /*0440*/  IMAD.MOV R4, RZ, RZ, -R0 ;  /* 0x000000ffff047224 */ /* 0x000fc800078e0a00 */
[----:B------:R-:W-:Y:S01]  /*0450*/  IMAD R7, R7, R4, R8 ;  /* 0x0000000407077224 */ /* 0x000fe200078e0208 */
[----:B0-----:R-:W-:Y:S06]  /*0460*/  @!P0 BRA `(.L_x_12) ;  /* 0x0000000c00688947 */ /* 0x001fec0003800000 */
[C---:B------:R-:W-:Y:S01]  /*0470*/  LOP3.LUT R18, R9.reuse, 0xf, RZ, 0xc0, !PT ;  /* 0x0000000f09127812 */ /* 0x040fe200078ec0ff */
[----:B------:R-:W-:Y:S01]  /*0480*/  IMAD.MOV.U32 R15, RZ, RZ, -0x1f528714 ;  /* 0xe0ad78ecff0f7424 */ /* 0x000fe200078e00ff */
[C---:B------:R-:W-:Y:S01]  /*0490*/  LOP3.LUT R19, R9.reuse, 0x7, RZ, 0xc0, !PT ;  /* 0x0000000709137812 */ /* 0x040fe200078ec0ff */
[----:B------:R-:W-:Y:S01]  /*04a0*/  IMAD.MOV.U32 R14, RZ, RZ, RZ ;  /* 0x000000ffff0e7224 */ /* 0x000fe200078e00ff */
[C---:B------:R-:W-:Y:S01]  /*04b0*/  LOP3.LUT R8, R9.reuse, 0x7ffffff0, RZ, 0xc0, !PT ;  /* 0x7ffffff009087812 */ /* 0x040fe200078ec0ff */
[----:B------:R-:W-:Y:S01]  /*04c0*/  IMAD.MOV.U32 R12, RZ, RZ, RZ ;  /* 0x000000ffff0c7224 */ /* 0x000fe200078e00ff */
[----:B------:R-:W-:Y:S01]  /*04d0*/  LOP3.LUT R9, R9, 0x3, RZ, 0xc0, !PT ;  /* 0x0000000309097812 */ /* 0x000fe200078ec0ff */
[----:B------:R-:W-:-:S06]  /*04e0*/  UMOV UR4, URZ ;  /* 0x000000ff00047c82 */ /* 0x000fcc0008000000 */
.L_x_18:
[----:B------:R-:W0:Y:S01]  /*04f0*/  LDCU UR8, c[0x0][0x3a4] ;  /* 0x00007480ff0877ac */ /* 0x000e220008000800 */
[----:B------:R-:W1:Y:S01]  /*0500*/  LDC R11, c[0x0][0x3a8] ;  /* 0x0000ea00ff0b7b82 */ /* 0x000e620000000800 */
[----:B------:R-:W-:Y:S01]  /*0510*/  IMAD.MOV.U32 R4, RZ, RZ, RZ ;  /* 0x000000ffff047224 */ /* 0x000fe200078e00ff */
[----:B------:R-:W2:Y:S01]  /*0520*/  LDCU UR5, c[0x0][0x39c] ;  /* 0x00007380ff0577ac */ /* 0x000ea20008000800 */
[----:B0-----:R-:W-:Y:S01]  /*0530*/  UISETP.GE.U32.AND UP0, UPT, UR8, 0x10, UPT ;  /* 0x000000100800788c */ /* 0x001fe2000bf06070 */
[----:B-1----:R-:W-:Y:S01]  /*0540*/  IMAD R13, R7, R11, UR4 ;  /* 0x00000004070d7e24 */ /* 0x002fe2000f8e020b */
[----:B------:R-:W-:-:S03]  /*0550*/  UIADD3 UR4, UPT, UPT, UR4, 0x1, URZ ;  /* 0x0000000104047890 */ /* 0x000fc6000fffe0ff */
[----:B--2---:R-:W-:Y:S01]  /*0560*/  IMAD R10, R0, UR5, R13 ;  /* 0x00000005000a7c24 */ /* 0x004fe2000f8e020d */
[----:B------:R-:W-:-:S03]  /*0570*/  UISETP.NE.AND UP1, UPT, UR4, UR8, UPT ;  /* 0x000000080400728c */ /* 0x000fc6000bf25270 */
[----:B------:R-:W-:Y:S08]  /*0580*/  BRA.U !UP0, `(.L_x_13) ;  /* 0x0000000508687547 */ /* 0x000ff0000b800000 */
[----:B------:R-:W0:Y:S01]  /*0590*/  LDC.64 R2, c[0x0][0x380] ;  /* 0x0000e000ff027b82 */ /* 0x000e220000000a00 */
[----:B------:R-:W1:Y:S01]  /*05a0*/  LDCU UR8, c[0x0][0x3a0] ;  /* 0x00007400ff0877ac */ /* 0x000e620008000800 */
[----:B------:R-:W-:-:S05]  /*05b0*/  UMOV UR5, URZ ;  /* 0x000000ff00057c82 */ /* 0x000fca0008000000 */
.L_x_14:
[----:B------:R-:W-:-:S04]  /*05c0*/  IMAD R17, R6, R11, UR5 ;  /* 0x0000000506117e24 */ /* 0x000fc8000f8e020b */
[----:B-1----:R-:W-:-:S04]  /*05d0*/  IMAD R5, R10, UR8, R17 ;  /* 0x000000080a057c24 */ /* 0x002fc8000f8e0211 */
[----:B0-----:R-:W-:-:S05]  /*05e0*/  IMAD.WIDE R4, R5, 0x4, R2 ;  /* 0x0000000405047825 */ /* 0x001fca00078e0202 */
[----:B------:R-:W2:Y:S04]  /*05f0*/  LDG.E.CONSTANT R26, desc[UR6][R4.64] ;  /* 0x00000006041a7981 */ /* 0x000ea8000c1e9900 */
[----:B------:R-:W3:Y:S04]  /*0600*/  LDG.E.CONSTANT R25, desc[UR6][R4.64+0x4] ;  /* 0x0000040604197981 */ /* 0x000ee8000c1e9900 */
[----:B------:R-:W4:Y:S04]  /*0610*/  LDG.E.CONSTANT R22, desc[UR6][R4.64+0x8] ;  /* 0x0000080604167981 */ /* 0x000f28000c1e9900 */
[----:B------:R-:W5:Y:S04]  /*0620*/  LDG.E.CONSTANT R21, desc[UR6][R4.64+0xc] ;  /* 0x00000c0604157981 */ /* 0x000f68000c1e9900 */
[----:B------:R-:W5:Y:S04]  /*0630*/  LDG.E.CONSTANT R23, desc[UR6][R4.64+0x10] ;  /* 0x0000100604177981 */ /* 0x000f68000c1e9900 */
[----:B------:R-:W5:Y:S04]  /*0640*/  LDG.E.CONSTANT R24, desc[UR6][R4.64+0x14] ;  /* 0x0000140604187981 */ /* 0x000f68000c1e9900 */
[----:B------:R-:W5:Y:S01]  /*0650*/  LDG.E.CONSTANT R20, desc[UR6][R4.64+0x18] ;  /* 0x0000180604147981 */ /* 0x000f62000c1e9900 */
[----:B--2---:R-:W-:-:S04]  /*0660*/  FSETP.GT.AND P6, PT, R26, R15, PT ;  /* 0x0000000f1a00720b */ /* 0x004fc80003fc4000 */
[----:B------:R-:W-:-:S04]  /*0670*/  FSEL R16, R26, R15, P6 ;  /* 0x0000000f1a107208 */ /* 0x000fc80003000000 */
[----:B---3--:R-:W-:-:S04]  /*0680*/  FSETP.GT.AND P4, PT, R25, R16, PT ;  /* 0x000000101900720b */ /* 0x008fc80003f84000 */
[----:B------:R-:W-:Y:S02]  /*0690*/  FSEL R25, R25, R16, P4 ;  /* 0x0000001019197208 */ /* 0x000fe40002000000 */
[----:B------:R-:W2:Y:S02]  /*06a0*/  LDG.E.CONSTANT R16, desc[UR6][R4.64+0x1c] ;  /* 0x00001c0604107981 */ /* 0x000ea4000c1e9900 */
[----:B----4-:R-:W-:Y:S02]  /*06b0*/  FSETP.GT.AND P2, PT, R22, R25, PT ;  /* 0x000000191600720b */ /* 0x010fe40003f44000 */
[----:B------:R-:W-:Y:S02]  /*06c0*/  FSETP.GT.OR P0, PT, R26, R15, P4 ;  /* 0x0000000f1a00720b */ /* 0x000fe40002704400 */
[----:B------:R-:W-:Y:S01]  /*06d0*/  FSEL R26, R22, R25, P2 ;  /* 0x00000019161a7208 */ /* 0x000fe20001000000 */
[----:B------:R-:W3:Y:S03]  /*06e0*/  LDG.E.CONSTANT R15, desc[UR6][R4.64+0x20] ;  /* 0x00002006040f7981 */ /* 0x000ee6000c1e9900 */
[----:B-----5:R-:W-:-:S04]  /*06f0*/  FSETP.GT.AND P5, PT, R21, R26, PT ;  /* 0x0000001a1500720b */ /* 0x020fc80003fa4000 */
[----:B------:R-:W-:Y:S02]  /*0700*/  FSEL R26, R21, R26, P5 ;  /* 0x0000001a151a7208 */ /* 0x000fe40002800000 */
[----:B------:R-:W4:Y:S02]  /*0710*/  LDG.E.CONSTANT R21, desc[UR6][R4.64+0x24] ;  /* 0x0000240604157981 */ /* 0x000f24000c1e9900 */
[CC--:B------:R-:W-:Y:S02]  /*0720*/  FSETP.GT.AND P1, PT, R23.reuse, R26.reuse, PT ;  /* 0x0000001a1700720b */ /* 0x0c0fe40003f24000 */
[----:B------:R-:W-:Y:S02]  /*0730*/  FSETP.GT.OR P3, PT, R22, R25, P5 ;  /* 0x000000191600720b */ /* 0x000fe40002f64400 */
[----:B------:R-:W-:Y:S01]  /*0740*/  FSEL R25, R23, R26, P1 ;  /* 0x0000001a17197208 */ /* 0x000fe20000800000 */
[----:B------:R-:W5:Y:S01]  /*0750*/  LDG.E.CONSTANT R22, desc[UR6][R4.64+0x28] ;  /* 0x0000280604167981 */ /* 0x000f62000c1e9900 */
[----:B------:R-:W-:-:S02]  /*0760*/  SEL R14, R17, R14, P6 ;  /* 0x0000000e110e7207 */ /* 0x000fc40003000000 */
[----:B------:R-:W-:Y:S01]  /*0770*/  FSETP.GT.AND P6, PT, R24, R25, PT ;  /* 0x000000191800720b */ /* 0x000fe20003fc4000 */
[----:B------:R-:W-:-:S03]  /*0780*/  @P4 VIADD R14, R17, 0x1 ;  /* 0x00000001110e4836 */ /* 0x000fc60000000000 */
[----:B------:R-:W-:Y:S02]  /*0790*/  FSETP.GT.OR P4, PT, R23, R26, P6 ;  /* 0x0000001a1700720b */ /* 0x000fe40003784400 */
[----:B------:R-:W5:Y:S01]  /*07a0*/  LDG.E.CONSTANT R23, desc[UR6][R4.64+0x2c] ;  /* 0x00002c0604177981 */ /* 0x000f62000c1e9900 */
[----:B------:R-:W-:Y:S02]  /*07b0*/  FSEL R25, R24, R25, P6 ;  /* 0x0000001918197208 */ /* 0x000fe40003000000 */
[----:B------:R-:W-:Y:S01]  /*07c0*/  SEL R26, R13, R12, P0 ;  /* 0x0000000c0d1a7207 */ /* 0x000fe20000000000 */
[----:B------:R-:W5:Y:S01]  /*07d0*/  LDG.E.CONSTANT R24, desc[UR6][R4.64+0x34] ;  /* 0x0000340604187981 */ /* 0x000f62000c1e9900 */
[----:B------:R-:W-:-:S03]  /*07e0*/  FSETP.GT.AND P0, PT, R20, R25, PT ;  /* 0x000000191400720b */ /* 0x000fc60003f04000 */
[----:B------:R-:W5:Y:S01]  /*07f0*/  LDG.E.CONSTANT R12, desc[UR6][R4.64+0x30] ;  /* 0x00003006040c7981 */ /* 0x000f62000c1e9900 */
[----:B------:R-:W-:Y:S01]  /*0800*/  FSEL R27, R20, R25, P0 ;  /* 0x00000019141b7208 */ /* 0x000fe20000000000 */
[C---:B------:R-:W-:Y:S02]  /*0810*/  @P2 VIADD R14, R17.reuse, 0x2 ;  /* 0x00000002110e2836 */ /* 0x040fe40000000000 */
[----:B------:R-:W-:Y:S01]  /*0820*/  @P5 VIADD R14, R17, 0x3 ;  /* 0x00000003110e5836 */ /* 0x000fe20000000000 */
[----:B--2---:R-:W-:-:S04]  /*0830*/  FSETP.GT.AND P2, PT, R16, R27, PT ;  /* 0x0000001b1000720b */ /* 0x004fc80003f44000 */
[----:B------:R-:W-:Y:S02]  /*0840*/  FSETP.GT.OR P5, PT, R20, R25, P2 ;  /* 0x000000191400720b */ /* 0x000fe400017a4400 */
[----:B------:R-:W2:Y:S04]  /*0850*/  LDG.E.CONSTANT R20, desc[UR6][R4.64+0x38] ;  /* 0x0000380604147981 */ /* 0x000ea8000c1e9900 */
[----:B------:R0:W2:Y:S01]  /*0860*/  LDG.E.CONSTANT R25, desc[UR6][R4.64+0x3c] ;  /* 0x00003c0604197981 */ /* 0x0000a2000c1e9900 */
[----:B------:R-:W-:Y:S02]  /*0870*/  FSEL R16, R16, R27, P2 ;  /* 0x0000001b10107208 */ /* 0x000fe40001000000 */
[----:B------:R-:W-:Y:S02]  /*0880*/  SEL R26, R13, R26, P3 ;  /* 0x0000001a0d1a7207 */ /* 0x000fe40001800000 */
[----:B---3--:R-:W-:Y:S01]  /*0890*/  FSETP.GT.AND P3, PT, R15, R16, PT ;  /* 0x000000100f00720b */ /* 0x008fe20003f64000 */
[----:B------:R-:W-:-:S03]  /*08a0*/  @P1 VIADD R14, R17, 0x4 ;  /* 0x00000004110e1836 */ /* 0x000fc60000000000 */
[----:B------:R-:W-:-:S04]  /*08b0*/  FSEL R28, R15, R16, P3 ;  /* 0x000000100f1c7208 */ /* 0x000fc80001800000 */
[----:B----4-:R-:W-:Y:S01]  /*08c0*/  FSETP.GT.AND P1, PT, R21, R28, PT ;  /* 0x0000001c1500720b */ /* 0x010fe20003f24000 */
[----:B------:R-:W-:-:S03]  /*08d0*/  @P6 VIADD R14, R17, 0x5 ;  /* 0x00000005110e6836 */ /* 0x000fc60000000000 */
[----:B------:R-:W-:-:S04]  /*08e0*/  FSEL R21, R21, R28, P1 ;  /* 0x0000001c15157208 */ /* 0x000fc80000800000 */
[----:B-----5:R-:W-:Y:S01]  /*08f0*/  FSETP.GT.AND P6, PT, R22, R21, PT ;  /* 0x000000151600720b */ /* 0x020fe20003fc4000 */
[----:B------:R-:W-:-:S03]  /*0900*/  @P0 VIADD R14, R17, 0x6 ;  /* 0x00000006110e0836 */ /* 0x000fc60000000000 */
[----:B------:R-:W-:-:S04]  /*0910*/  FSEL R28, R22, R21, P6 ;  /* 0x00000015161c7208 */ /* 0x000fc80003000000 */
[----:B------:R-:W-:Y:S01]  /*0920*/  FSETP.GT.AND P0, PT, R23, R28, PT ;  /* 0x0000001c1700720b */ /* 0x000fe20003f04000 */
[----:B------:R-:W-:-:S03]  /*0930*/  @P2 VIADD R14, R17, 0x7 ;  /* 0x00000007110e2836 */ /* 0x000fc60000000000 */
[----:B------:R-:W-:-:S04]  /*0940*/  FSEL R23, R23, R28, P0 ;  /* 0x0000001c17177208 */ /* 0x000fc80000000000 */
[----:B------:R-:W-:Y:S01]  /*0950*/  FSETP.GT.AND P2, PT, R12, R23, PT ;  /* 0x000000170c00720b */ /* 0x000fe20003f44000 */
[----:B------:R-:W-:-:S03]  /*0960*/  @P3 VIADD R14, R17, 0x8 ;  /* 0x00000008110e3836 */ /* 0x000fc60000000000 */
[----:B0-----:R-:W-:Y:S02]  /*0970*/  FSEL R5, R12, R23, P2 ;  /* 0x000000170c057208 */ /* 0x001fe40001000000 */
[----:B------:R-:W-:Y:S02]  /*0980*/  SEL R26, R13, R26, P4 ;  /* 0x0000001a0d1a7207 */ /* 0x000fe40002000000 */
[CC--:B------:R-:W-:Y:S01]  /*0990*/  FSETP.GT.AND P3, PT, R24.reuse, R5.reuse, PT ;  /* 0x000000051800720b */ /* 0x0c0fe20003f64000 */
[----:B------:R-:W-:Y:S01]  /*09a0*/  @P1 VIADD R14, R17, 0x9 ;  /* 0x00000009110e1836 */ /* 0x000fe20000000000 */
[----:B------:R-:W-:Y:S02]  /*09b0*/  FSETP.GT.OR P1, PT, R15, R16, P1 ;  /* 0x000000100f00720b */ /* 0x000fe40000f24400 */
[----:B------:R-:W-:Y:S02]  /*09c0*/  FSEL R5, R24, R5, P3 ;  /* 0x0000000518057208 */ /* 0x000fe40001800000 */
[----:B------:R-:W-:Y:S01]  /*09d0*/  SEL R26, R13, R26, P5 ;  /* 0x0000001a0d1a7207 */ /* 0x000fe20002800000 */
[C---:B------:R-:W-:Y:S01]  /*09e0*/  @P6 VIADD R14, R17.reuse, 0xa ;  /* 0x0000000a110e6836 */ /* 0x040fe20000000000 */
[----:B------:R-:W-:Y:S01]  /*09f0*/  UIADD3 UR5, UPT, UPT, UR5, 0x10, URZ ;  /* 0x0000001005057890 */ /* 0x000fe2000fffe0ff */
[----:B------:R-:W-:Y:S01]  /*0a00*/  @P0 VIADD R14, R17, 0xb ;  /* 0x0000000b110e0836 */ /* 0x000fe20000000000 */
[----:B------:R-:W-:-:S02]  /*0a10*/  FSETP.GT.OR P0, PT, R22, R21, P0 ;  /* 0x000000151600720b */ /* 0x000fc40000704400 */
[----:B------:R-:W-:-:S04]  /*0a20*/  SEL R26, R13, R26, P1 ;  /* 0x0000001a0d1a7207 */ /* 0x000fc80000800000 */
[----:B------:R-:W-:Y:S02]  /*0a30*/  SEL R26, R13, R26, P0 ;  /* 0x0000001a0d1a7207 */ /* 0x000fe40000000000 */
[----:B------:R-:W-:Y:S02]  /*0a40*/  ISETP.NE.AND P0, PT, R8, UR5, PT ;  /* 0x0000000508007c0c */ /* 0x000fe4000bf05270 */
[----:B------:R-:W-:-:S04]  /*0a50*/  FSETP.GT.OR P1, PT, R12, R23, P3 ;  /* 0x000000170c00720b */ /* 0x000fc80001f24400 */
[----:B------:R-:W-:Y:S01]  /*0a60*/  SEL R26, R13, R26, P1 ;  /* 0x0000001a0d1a7207 */ /* 0x000fe20000800000 */
[C---:B------:R-:W-:Y:S02]  /*0a70*/  @P2 VIADD R14, R17.reuse, 0xc ;  /* 0x0000000c110e2836 */ /* 0x040fe40000000000 */
[----:B------:R-:W-:Y:S01]  /*0a80*/  @P3 VIADD R14, R17, 0xd ;  /* 0x0000000d110e3836 */ /* 0x000fe20000000000 */
[----:B--2---:R-:W-:-:S04]  /*0a90*/  FSETP.GT.AND P4, PT, R20, R5, PT ;  /* 0x000000051400720b */ /* 0x004fc80003f84000 */
[----:B------:R-:W-:-:S04]  /*0aa0*/  FSEL R20, R20, R5, P4 ;  /* 0x0000000514147208 */ /* 0x000fc80002000000 */
[----:B------:R-:W-:-:S04]  /*0ab0*/  FSETP.GT.AND P5, PT, R25, R20, PT ;  /* 0x000000141900720b */ /* 0x000fc80003fa4000 */
[----:B------:R-:W-:Y:S01]  /*0ac0*/  SEL R26, R13, R26, P5 ;  /* 0x0000001a0d1a7207 */ /* 0x000fe20002800000 */
[----:B------:R-:W-:Y:S01]  /*0ad0*/  @P4 VIADD R14, R17, 0xe ;  /* 0x0000000e110e4836 */ /* 0x000fe20000000000 */
[----:B------:R-:W-:Y:S02]  /*0ae0*/  FSEL R15, R25, R20, P5 ;  /* 0x00000014190f7208 */ /* 0x000fe40002800000 */
[----:B------:R-:W-:-:S05]  /*0af0*/  SEL R12, R13, R26, P4 ;  /* 0x0000001a0d0c7207 */ /* 0x000fca0002000000 */
[----:B------:R-:W-:Y:S01]  /*0b00*/  @P5 VIADD R14, R17, 0xf ;  /* 0x0000000f110e5836 */ /* 0x000fe20000000000 */
[----:B------:R-:W-:Y:S06]  /*0b10*/  @P0 BRA `(.L_x_14) ;  /* 0xfffffff800a80947 */ /* 0x000fec000383ffff */
[----:B------:R-:W-:-:S07]  /*0b20*/  IMAD.MOV.U32 R4, RZ, RZ, R8 ;  /* 0x000000ffff047224 */ /* 0x000fce00078e0008 */
.L_x_13:
[----:B------:R-:W-:-:S13]  /*0b30*/  ISETP.NE.AND P0, PT, R18, RZ, PT ;  /* 0x000000ff1200720c */ /* 0x000fda0003f05270 */
[----:B------:R-:W-:Y:S05]  /*0b40*/  @!P0 BRA `(.L_x_15) ;  /* 0x0000000400ac8947 */ /* 0x000fea0003800000 */
[----:B------:R-:W-:Y:S01]  /*0b50*/  VIADD R2, R18, 0xffffffff ;  /* 0xffffffff12027836 */ /* 0x000fe20000000000 */
[----:B------:R-:W-:-:S04]  /*0b60*/  ISETP.NE.AND P2, PT, R19, RZ, PT ;  /* 0x000000ff1300720c */ /* 0x000fc80003f45270 */
[----:B------:R-:W-:-:S13]  /*0b70*/  ISETP.GE.U32.AND P0, PT, R2, 0x7, PT ;  /* 0x000000070200780c */ /* 0x000fda0003f06070 */
[----:B------:R-:W-:Y:S05]  /*0b80*/  @!P0 BRA `(.L_x_16) ;  /* 0x0000000000b88947 */ /* 0x000fea0003800000 */
[----:B------:R-:W0:Y:S01]  /*0b90*/  LDC.64 R2, c[0x0][0x380] ;  /* 0x0000e000ff027b82 */ /* 0x000e220000000a00 */
[----:B------:R-:W1:Y:S01]  /*0ba0*/  LDCU UR5, c[0x0][0x3a0] ;  /* 0x00007400ff0577ac */ /* 0x000e620008000800 */
[----:B------:R-:W-:-:S04]  /*0bb0*/  IMAD R5, R6, R11, R4 ;  /* 0x0000000b06057224 */ /* 0x000fc800078e0204 */
        /* <DEDUP_REMOVED lines=8> */
[----:B------:R-:W5:Y:S04]  /*0c40*/  LDG.E.CONSTANT R20, desc[UR6][R2.64+0x18] ;  /* 0x0000180602147981 */ /* 0x000f68000c1e9900 */
[----:B------:R-:W5:Y:S01]  /*0c50*/  LDG.E.CONSTANT R23, desc[UR6][R2.64+0x1c] ;  /* 0x00001c0602177981 */ /* 0x000f62000c1e9900 */
[----:B------:R-:W-:Y:S01]  /*0c60*/  VIADD R4, R4, 0x8 ;  /* 0x0000000804047836 */ /* 0x000fe20000000000 */
[----:B--2---:R-:W-:-:S04]  /*0c70*/  FSETP.GT.AND P3, PT, R22, R15, PT ;  /* 0x0000000f1600720b */ /* 0x004fc80003f64000 */
[----:B------:R-:W-:Y:S02]  /*0c80*/  FSEL R24, R22, R15, P3 ;  /* 0x0000000f16187208 */ /* 0x000fe40001800000 */
[----:B------:R-:W-:Y:S02]  /*0c90*/  SEL R14, R5, R14, P3 ;  /* 0x0000000e050e7207 */ /* 0x000fe40001800000 */
[----:B---3--:R-:W-:-:S04]  /*0ca0*/  FSETP.GT.AND P1, PT, R25, R24, PT ;  /* 0x000000181900720b */ /* 0x008fc80003f24000 */
[----:B------:R-:W-:-:S04]  /*0cb0*/  FSEL R24, R25, R24, P1 ;  /* 0x0000001819187208 */ /* 0x000fc80000800000 */
[----:B----4-:R-:W-:-:S04]  /*0cc0*/  FSETP.GT.AND P6, PT, R17, R24, PT ;  /* 0x000000181100720b */ /* 0x010fc80003fc4000 */
[----:B------:R-:W-:Y:S01]  /*0cd0*/  FSEL R25, R17, R24, P6 ;  /* 0x0000001811197208 */ /* 0x000fe20003000000 */
[----:B------:R-:W-:Y:S01]  /*0ce0*/  @P1 VIADD R14, R5, 0x1 ;  /* 0x00000001050e1836 */ /* 0x000fe20000000000 */
[----:B------:R-:W-:Y:S02]  /*0cf0*/  FSETP.GT.OR P1, PT, R22, R15, P1 ;  /* 0x0000000f1600720b */ /* 0x000fe40000f24400 */
[CC--:B-----5:R-:W-:Y:S02]  /*0d00*/  FSETP.GT.AND P0, PT, R26.reuse, R25.reuse, PT ;  /* 0x000000191a00720b */ /* 0x0e0fe40003f04000 */
[----:B------:R-:W-:Y:S02]  /*0d10*/  SEL R12, R13, R12, P1 ;  /* 0x0000000c0d0c7207 */ /* 0x000fe40000800000 */
[----:B------:R-:W-:Y:S01]  /*0d20*/  FSEL R25, R26, R25, P0 ;  /* 0x000000191a197208 */ /* 0x000fe20000000000 */
[----:B------:R-:W-:-:S03]  /*0d30*/  @P6 VIADD R14, R5, 0x2 ;  /* 0x00000002050e6836 */ /* 0x000fc60000000000 */
[----:B------:R-:W-:-:S04]  /*0d40*/  FSETP.GT.AND P4, PT, R16, R25, PT ;  /* 0x000000191000720b */ /* 0x000fc80003f84000 */
[CC--:B------:R-:W-:Y:S01]  /*0d50*/  FSEL R26, R16.reuse, R25.reuse, P4 ;  /* 0x00000019101a7208 */ /* 0x0c0fe20002000000 */
[----:B------:R-:W-:Y:S01]  /*0d60*/  @P0 VIADD R14, R5, 0x3 ;  /* 0x00000003050e0836 */ /* 0x000fe20000000000 */
[----:B------:R-:W-:Y:S02]  /*0d70*/  FSETP.GT.OR P0, PT, R17, R24, P0 ;  /* 0x000000181100720b */ /* 0x000fe40000704400 */
[----:B------:R-:W-:Y:S02]  /*0d80*/  FSETP.GT.AND P5, PT, R21, R26, PT ;  /* 0x0000001a1500720b */ /* 0x000fe40003fa4000 */
[----:B------:R-:W-:Y:S02]  /*0d90*/  SEL R12, R13, R12, P0 ;  /* 0x0000000c0d0c7207 */ /* 0x000fe40000000000 */
[----:B------:R-:W-:Y:S01]  /*0da0*/  FSEL R21, R21, R26, P5 ;  /* 0x0000001a15157208 */ /* 0x000fe20002800000 */
[----:B------:R-:W-:Y:S01]  /*0db0*/  @P4 VIADD R14, R5, 0x4 ;  /* 0x00000004050e4836 */ /* 0x000fe20000000000 */
[----:B------:R-:W-:-:S02]  /*0dc0*/  FSETP.GT.OR P1, PT, R16, R25, P5 ;  /* 0x000000191000720b */ /* 0x000fc40002f24400 */
[CC--:B------:R-:W-:Y:S02]  /*0dd0*/  FSETP.GT.AND P3, PT, R20.reuse, R21.reuse, PT ;  /* 0x000000151400720b */ /* 0x0c0fe40003f64000 */
[----:B------:R-:W-:Y:S02]  /*0de0*/  SEL R12, R13, R12, P1 ;  /* 0x0000000c0d0c7207 */ /* 0x000fe40000800000 */
[----:B------:R-:W-:Y:S01]  /*0df0*/  FSEL R20, R20, R21, P3 ;  /* 0x0000001514147208 */ /* 0x000fe20001800000 */
[----:B------:R-:W-:-:S03]  /*0e00*/  @P5 VIADD R14, R5, 0x5 ;  /* 0x00000005050e5836 */ /* 0x000fc60000000000 */
[----:B------:R-:W-:-:S04]  /*0e10*/  FSETP.GT.AND P6, PT, R23, R20, PT ;  /* 0x000000141700720b */ /* 0x000fc80003fc4000 */
[----:B------:R-:W-:Y:S01]  /*0e20*/  SEL R12, R13, R12, P6 ;  /* 0x0000000c0d0c7207 */ /* 0x000fe20003000000 */
[----:B------:R-:W-:Y:S01]  /*0e30*/  @P3 VIADD R14, R5, 0x6 ;  /* 0x00000006050e3836 */ /* 0x000fe20000000000 */
[----:B------:R-:W-:Y:S02]  /*0e40*/  FSEL R15, R23, R20, P6 ;  /* 0x00000014170f7208 */ /* 0x000fe40003000000 */
[----:B------:R-:W-:-:S05]  /*0e50*/  SEL R12, R13, R12, P3 ;  /* 0x0000000c0d0c7207 */ /* 0x000fca0001800000 */
[----:B------:R-:W-:-:S07]  /*0e60*/  @P6 VIADD R14, R5, 0x7 ;  /* 0x00000007050e6836 */ /* 0x000fce0000000000 */
.L_x_16:
        /* <DEDUP_REMOVED lines=13> */
[----:B------:R-:W5:Y:S01]  /*0f40*/  LDG.E.CONSTANT R24, desc[UR6][R2.64+0xc] ;  /* 0x00000c0602187981 */ /* 0x000f62000c1e9900 */
[----:B------:R-:W-:Y:S01]  /*0f50*/  VIADD R4, R4, 0x4 ;  /* 0x0000000404047836 */ /* 0x000fe20000000000 */
[----:B--2---:R-:W-:-:S04]  /*0f60*/  FSETP.GT.AND P0, PT, R16, R15, PT ;  /* 0x0000000f1000720b */ /* 0x004fc80003f04000 */
[----:B------:R-:W-:Y:S02]  /*0f70*/  FSEL R17, R16, R15, P0 ;  /* 0x0000000f10117208 */ /* 0x000fe40000000000 */
[----:B------:R-:W-:Y:S02]  /*0f80*/  SEL R14, R5, R14, P0 ;  /* 0x0000000e050e7207 */ /* 0x000fe40000000000 */
[----:B---3--:R-:W-:-:S04]  /*0f90*/  FSETP.GT.AND P2, PT, R20, R17, PT ;  /* 0x000000111400720b */ /* 0x008fc80003f44000 */
[----:B------:R-:W-:Y:S02]  /*0fa0*/  FSEL R17, R20, R17, P2 ;  /* 0x0000001114117208 */ /* 0x000fe40001000000 */
[----:B------:R-:W-:Y:S02]  /*0fb0*/  FSETP.GT.OR P0, PT, R16, R15, P2 ;  /* 0x0000000f1000720b */ /* 0x000fe40001704400 */
[CC--:B----4-:R-:W-:Y:S02]  /*0fc0*/  FSETP.GT.AND P3, PT, R22.reuse, R17.reuse, PT ;  /* 0x000000111600720b */ /* 0x0d0fe40003f64000 */
[----:B------:R-:W-:Y:S02]  /*0fd0*/  SEL R12, R13, R12, P0 ;  /* 0x0000000c0d0c7207 */ /* 0x000fe40000000000 */
[----:B------:R-:W-:Y:S01]  /*0fe0*/  FSEL R17, R22, R17, P3 ;  /* 0x0000001116117208 */ /* 0x000fe20001800000 */
[----:B------:R-:W-:-:S03]  /*0ff0*/  @P2 VIADD R14, R5, 0x1 ;  /* 0x00000001050e2836 */ /* 0x000fc60000000000 */
[----:B-----5:R-:W-:-:S04]  /*1000*/  FSETP.GT.AND P4, PT, R24, R17, PT ;  /* 0x000000111800720b */ /* 0x020fc80003f84000 */
[----:B------:R-:W-:Y:S01]  /*1010*/  SEL R12, R13, R12, P4 ;  /* 0x0000000c0d0c7207 */ /* 0x000fe20002000000 */
[----:B------:R-:W-:Y:S01]  /*1020*/  @P3 VIADD R14, R5, 0x2 ;  /* 0x00000002050e3836 */ /* 0x000fe20000000000 */
[----:B------:R-:W-:Y:S02]  /*1030*/  FSEL R15, R24, R17, P4 ;  /* 0x00000011180f7208 */ /* 0x000fe40002000000 */
[----:B------:R-:W-:-:S05]  /*1040*/  SEL R12, R13, R12, P3 ;  /* 0x0000000c0d0c7207 */ /* 0x000fca0001800000 */
[----:B------:R-:W-:-:S07]  /*1050*/  @P4 VIADD R14, R5, 0x3 ;  /* 0x00000003050e4836 */ /* 0x000fce0000000000 */
.L_x_17:
[----:B------:R-:W-:Y:S05]  /*1060*/  @!P1 BRA `(.L_x_15) ;  /* 0x0000000000649947 */ /* 0x000fea0003800000 */
[----:B------:R-:W0:Y:S01]  /*1070*/  LDC.64 R2, c[0x0][0x380] ;  /* 0x0000e000ff027b82 */ /* 0x000e220000000a00 */
[----:B------:R-:W1:Y:S01]  /*1080*/  LDCU UR5, c[0x0][0x3a0] ;  /* 0x00007400ff0577ac */ /* 0x000e620008000800 */
[----:B------:R-:W-:-:S04]  /*1090*/  IMAD R11, R6, R11, R4 ;  /* 0x0000000b060b7224 */ /* 0x000fc800078e0204 */
[----:B-1----:R-:W-:-:S04]  /*10a0*/  IMAD R5, R10, UR5, R11 ;  /* 0x000000050a057c24 */ /* 0x002fc8000f8e020b */
[----:B0-----:R-:W-:-:S05]  /*10b0*/  IMAD.WIDE R2, R5, 0x4, R2 ;  /* 0x0000000405027825 */ /* 0x001fca00078e0202 */
[----:B------:R-:W2:Y:S01]  /*10c0*/  LDG.E.CONSTANT R4, desc[UR6][R2.64] ;  /* 0x0000000602047981 */ /* 0x000ea2000c1e9900 */
[----:B------:R-:W-:Y:S02]  /*10d0*/  ISETP.NE.AND P1, PT, R9, 0x1, PT ;  /* 0x000000010900780c */ /* 0x000fe40003f25270 */
[----:B--2---:R-:W-:-:S04]  /*10e0*/  FSETP.GT.AND P0, PT, R4, R15, PT ;  /* 0x0000000f0400720b */ /* 0x004fc80003f04000 */
[----:B------:R-:W-:Y:S02]  /*10f0*/  FSEL R15, R4, R15, P0 ;  /* 0x0000000f040f7208 */ /* 0x000fe40000000000 */
[----:B------:R-:W-:Y:S02]  /*1100*/  SEL R12, R13, R12, P0 ;  /* 0x0000000c0d0c7207 */ /* 0x000fe40000000000 */
[----:B------:R-:W-:-:S03]  /*1110*/  SEL R14, R11, R14, P0 ;  /* 0x0000000e0b0e7207 */ /* 0x000fc60000000000 */
[----:B------:R-:W-:Y:S05]  /*1120*/  @!P1 BRA `(.L_x_15) ;  /* 0x0000000000349947 */ /* 0x000fea0003800000 */
[----:B------:R-:W-:Y:S01]  /*1130*/  ISETP.NE.AND P2, PT, R9, 0x2, PT ;  /* 0x000000020900780c */ /* 0x000fe20003f45270 */
[----:B------:R-:W2:-:S12]  /*1140*/  LDG.E.CONSTANT R4, desc[UR6][R2.64+0x4] ;  /* 0x0000040602047981 */ /* 0x000e98000c1e9900 */
[----:B------:R-:W3:Y:S01]  /*1150*/  @P2 LDG.E.CONSTANT R10, desc[UR6][R2.64+0x8] ;  /* 0x00000806020a2981 */ /* 0x000ee2000c1e9900 */
[----:B------:R-:W-:Y:S02]  /*1160*/  PLOP3.LUT P3, PT, PT, PT, PT, 0x8, 0x80 ;  /* 0x000000000080781c */ /* 0x000fe40003f6e170 */
[----:B--2---:R-:W-:-:S04]  /*1170*/  FSETP.GT.AND P0, PT, R4, R15, PT ;  /* 0x0000000f0400720b */ /* 0x004fc80003f04000 */
[----:B------:R-:W-:Y:S02]  /*1180*/  FSEL R15, R4, R15, P0 ;  /* 0x0000000f040f7208 */ /* 0x000fe40000000000 */
[----:B------:R-:W-:Y:S02]  /*1190*/  SEL R12, R13, R12, P0 ;  /* 0x0000000c0d0c7207 */ /* 0x000fe40000000000 */
[----:B---3--:R-:W-:-:S05]  /*11a0*/  @P2 FSETP.GT.AND P1, PT, R10, R15, PT ;  /* 0x0000000f0a00220b */ /* 0x008fca0003f24000 */
[----:B------:R-:W-:Y:S01]  /*11b0*/  @P0 VIADD R14, R11, 0x1 ;  /* 0x000000010b0e0836 */ /* 0x000fe20000000000 */
[----:B------:R-:W-:Y:S02]  /*11c0*/  @P2 PLOP3.LUT P3, PT, P1, PT, PT, 0x80, 0x8 ;  /* 0x000000000008281c */ /* 0x000fe40000f6f070 */
[----:B------:R-:W-:Y:S02]  /*11d0*/  @P2 FSEL R15, R10, R15, P1 ;  /* 0x0000000f0a0f2208 */ /* 0x000fe40000800000 */
[----:B------:R-:W-:-:S09]  /*11e0*/  @P2 SEL R12, R13, R12, P1 ;  /* 0x0000000c0d0c2207 */ /* 0x000fd20000800000 */
[----:B------:R-:W-:-:S07]  /*11f0*/  @P3 VIADD R14, R11, 0x2 ;  /* 0x000000020b0e3836 */ /* 0x000fce0000000000 */
.L_x_15:
[----:B------:R-:W-:Y:S05]  /*1200*/  BRA.U UP1, `(.L_x_18) ;  /* 0xfffffff101b87547 */ /* 0x000fea000b83ffff */
.L_x_12:
[----:B------:R-:W0:Y:S01]  /*1210*/  LDCU UR4, c[0x0][0x3ac] ;  /* 0x00007580ff0477ac */ /* 0x000e220008000800 */
[----:B------:R-:W1:Y:S01]  /*1220*/  LDC.64 R4, c[0x0][0x388] ;  /* 0x0000e200ff047b82 */ /* 0x000e620000000a00 */
[----:B------:R-:W2:Y:S07]  /*1230*/  LDCU UR5, c[0x0][0x3b0] ;  /* 0x00007600ff0577ac */ /* 0x000eae0008000800 */
[----:B------:R-:W3:Y:S01]  /*1240*/  LDC.64 R2, c[0x0][0x390] ;  /* 0x0000e400ff027b82 */ /* 0x000ee20000000a00 */
[----:B0-----:R-:W-:Y:S01]  /*1250*/  IMAD R7, R0, UR4, R7 ;  /* 0x0000000400077c24 */ /* 0x001fe2000f8e0207 */
[----:B------:R-:W0:Y:S03]  /*1260*/  LDCU UR4, c[0x0][0x39c] ;  /* 0x00007380ff0477ac */ /* 0x000e260008000800 */
[----:B--2---:R-:W-:Y:S01]  /*1270*/  IMAD R7, R7, UR5, R6 ;  /* 0x0000000507077c24 */ /* 0x004fe2000f8e0206 */
[----:B------:R-:W2:Y:S03]  /*1280*/  LDCU UR5, c[0x0][0x3a0] ;  /* 0x00007400ff0577ac */ /* 0x000ea60008000800 */
[----:B-1----:R-:W-:-:S06]  /*1290*/  IMAD.WIDE R4, R7, 0x4, R4 ;  /* 0x0000000407047825 */ /* 0x002fcc00078e0204 */
[----:B------:R-:W4:Y:S01]  /*12a0*/  LDG.E.CONSTANT R5, desc[UR6][R4.64] ;  /* 0x0000000604057981 */ /* 0x000f22000c1e9900 */
[----:B0-----:R-:W-:-:S04]  /*12b0*/  IMAD R7, R0, UR4, R12 ;  /* 0x0000000400077c24 */ /* 0x001fc8000f8e020c */
[----:B--2---:R-:W-:-:S04]  /*12c0*/  IMAD R7, R7, UR5, R14 ;  /* 0x0000000507077c24 */ /* 0x004fc8000f8e020e */
[----:B---3--:R-:W-:-:S05]  /*12d0*/  IMAD.WIDE R2, R7, 0x4, R2 ;  /* 0x0000000407027825 */ /* 0x008fca00078e0202 */
[----:B----4-:R-:W-:Y:S01]  /*12e0*/  REDG.E.ADD.F32.FTZ.RN.STRONG.GPU desc[UR6][R2.64], R5 ;  /* 0x00000005020079a6 */ /* 0x010fe2000c12f306 */
[----:B------:R-:W-:Y:S05]  /*12f0*/  EXIT ;  /* 0x000000000000794d */ /* 0x000fea0003800000 */
.L_x_19:
        /* <DEDUP_REMOVED lines=16> */
.L_x_52:


//--------------------- .text._Z7maxpoolPKfPfiiiiiii --------------------------
	.section	.text._Z7maxpoolPKfPfiiiiiii,"ax",@progbits
	.align	128
        .global         _Z7maxpoolPKfPfiiiiiii
        .type           _Z7maxpoolPKfPfiiiiiii,@function
        .size           _Z7maxpoolPKfPfiiiiiii,(.L_x_53 - _Z7maxpoolPKfPfiiiiiii)
        .other          _Z7maxpoolPKfPfiiiiiii,@"STO_CUDA_ENTRY STV_DEFAULT"
_Z7maxpoolPKfPfiiiiiii:
.text._Z7maxpoolPKfPfiiiiiii:
        /* <DEDUP_REMOVED lines=15> */
[----:B------:R-:W-:Y:S01]  /*00f0*/  IMAD.MOV.U32 R12, RZ, RZ, -0x1f528714 ;  /* 0xe0ad78ecff0c7424 */ /* 0x000fe200078e00ff */
[----:B------:R-:W1:Y:S01]  /*0100*/  I2F.RP R0, R9 ;  /* 0x0000000900007306 */ /* 0x000e620000209400 */
[----:B------:R-:W-:-:S07]  /*0110*/  IABS R8, R3 ;  /* 0x0000000300087213 */ /* 0x000fce0000000000 */
[----:B-1----:R-:W1:Y:S02]  /*0120*/  MUFU.RCP R0, R0 ;  /* 0x0000000000007308 */ /* 0x002e640000001000 */
[----:B-1----:R-:W-:-:S06]  /*0130*/  VIADD R6, R0, 0xffffffe ;  /* 0x0ffffffe00067836 */ /* 0x002fcc0000000000 */
[----:B------:R1:W2:Y:S02]  /*0140*/  F2I.FTZ.U32.TRUNC.NTZ R7, R6 ;  /* 0x0000000600077305 */ /* 0x0002a4000021f000 */
[----:B-1----:R-:W-:Y:S02]  /*0150*/  IMAD.MOV.U32 R6, RZ, RZ, RZ ;  /* 0x000000ffff067224 */ /* 0x002fe400078e00ff */
[----:B--2---:R-:W-:-:S04]  /*0160*/  IMAD.MOV R2, RZ, RZ, -R7 ;  /* 0x000000ffff027224 */ /* 0x004fc800078e0a07 */
[----:B------:R-:W-:Y:S02]  /*0170*/  IMAD R11, R2, R9, RZ ;  /* 0x00000009020b7224 */ /* 0x000fe400078e02ff */
[----:B------:R-:W-:Y:S02]  /*0180*/  IMAD.MOV.U32 R2, RZ, RZ, R8 ;  /* 0x000000ffff027224 */ /* 0x000fe400078e0008 */
[----:B------:R-:W-:Y:S01]  /*0190*/  IMAD.HI.U32 R7, R7, R11, R6 ;  /* 0x0000000b07077227 */ /* 0x000fe200078e0006 */
[----:B------:R-:W-:-:S04]  /*01a0*/  MOV R11, R10 ;  /* 0x0000000a000b7202 */ /* 0x000fc80000000f00 */
[----:B------:R-:W1:Y:S01]  /*01b0*/  I2F.RP R8, R11 ;  /* 0x0000000b00087306 */ /* 0x000e620000209400 */
[----:B------:R-:W-:-:S04]  /*01c0*/  IMAD.HI.U32 R0, R7, R2, RZ ;  /* 0x0000000207007227 */ /* 0x000fc800078e00ff */
[----:B------:R-:W-:-:S04]  /*01d0*/  IMAD.MOV R6, RZ, RZ, -R0 ;  /* 0x000000ffff067224 */ /* 0x000fc800078e0a00 */
[----:B------:R-:W-:-:S05]  /*01e0*/  IMAD R2, R9, R6, R2 ;  /* 0x0000000609027224 */ /* 0x000fca00078e0202 */
[----:B------:R-:W-:Y:S01]  /*01f0*/  ISETP.GT.U32.AND P2, PT, R9, R2, PT ;  /* 0x000000020900720c */ /* 0x000fe20003f44070 */
[----:B-1----:R-:W1:-:S12]  /*0200*/  MUFU.RCP R8, R8 ;  /* 0x0000000800087308 */ /* 0x002e580000001000 */
[----:B------:R-:W-:Y:S01]  /*0210*/  @!P2 IMAD.IADD R2, R2, 0x1, -R9 ;  /* 0x000000010202a824 */ /* 0x000fe200078e0a09 */
[----:B------:R-:W-:Y:S02]  /*0220*/  @!P2 IADD3 R0, PT, PT, R0, 0x1, RZ ;  /* 0x000000010000a810 */ /* 0x000fe40007ffe0ff */
[----:B------:R-:W-:Y:S01]  /*0230*/  ISETP.NE.AND P2, PT, R4, RZ, PT ;  /* 0x000000ff0400720c */ /* 0x000fe20003f45270 */
[----:B-1----:R-:W-:Y:S01]  /*0240*/  VIADD R6, R8, 0xffffffe ;  /* 0x0ffffffe08067836 */ /* 0x002fe20000000000 */
[----:B------:R-:W-:Y:S02]  /*0250*/  ISETP.GE.U32.AND P0, PT, R2, R9, PT ;  /* 0x000000090200720c */ /* 0x000fe40003f06070 */
[----:B------:R-:W-:Y:S01]  /*0260*/  LOP3.LUT R2, R3, R4, RZ, 0x3c, !PT ;  /* 0x0000000403027212 */ /* 0x000fe200078e3cff */
[----:B------:R1:W2:Y:S03]  /*0270*/  F2I.FTZ.U32.TRUNC.NTZ R7, R6 ;  /* 0x0000000600077305 */ /* 0x0002a6000021f000 */
[----:B------:R-:W-:Y:S01]  /*0280*/  ISETP.GE.AND P1, PT, R2, RZ, PT ;  /* 0x000000ff0200720c */ /* 0x000fe20003f26270 */
[----:B-1----:R-:W-:-:S06]  /*0290*/  IMAD.MOV.U32 R6, RZ, RZ, RZ ;  /* 0x000000ffff067224 */ /* 0x002fcc00078e00ff */
[----:B------:R-:W-:-:S04]  /*02a0*/  @P0 VIADD R0, R0, 0x1 ;  /* 0x0000000100000836 */ /* 0x000fc80000000000 */
[----:B------:R-:W-:Y:S02]  /*02b0*/  IMAD.MOV.U32 R8, RZ, RZ, R0 ;  /* 0x000000ffff087224 */ /* 0x000fe400078e0000 */
[----:B--2---:R-:W-:-:S03]  /*02c0*/  IMAD.MOV R0, RZ, RZ, -R7 ;  /* 0x000000ffff007224 */ /* 0x004fc600078e0a07 */
[----:B------:R-:W-:Y:S01]  /*02d0*/  @!P1 IADD3 R8, PT, PT, -R8, RZ, RZ ;  /* 0x000000ff08089210 */ /* 0x000fe20007ffe1ff */
[----:B------:R-:W-:Y:S01]  /*02e0*/  IMAD R9, R0, R11, RZ ;  /* 0x0000000b00097224 */ /* 0x000fe200078e02ff */
[----:B------:R-:W-:-:S03]  /*02f0*/  @!P2 LOP3.LUT R8, RZ, R4, RZ, 0x33, !PT ;  /* 0x00000004ff08a212 */ /* 0x000fc600078e33ff */
[----:B------:R-:W-:Y:S01]  /*0300*/  IMAD.HI.U32 R6, R7, R9, R6 ;  /* 0x0000000907067227 */ /* 0x000fe200078e0006 */
[----:B------:R-:W-:Y:S01]  /*0310*/  IABS R2, R8 ;  /* 0x0000000800027213 */ /* 0x000fe20000000000 */
[----:B------:R-:W1:Y:S04]  /*0320*/  LDC R7, c[0x0][0x39c] ;  /* 0x0000e700ff077b82 */ /* 0x000e680000000800 */
[----:B------:R-:W-:-:S04]  /*0330*/  IMAD.HI.U32 R0, R6, R2, RZ ;  /* 0x0000000206007227 */ /* 0x000fc800078e00ff */
[----:B------:R-:W-:-:S04]  /*0340*/  IMAD.MOV R6, RZ, RZ, -R0 ;  /* 0x000000ffff067224 */ /* 0x000fc800078e0a00 */
[----:B------:R-:W-:-:S05]  /*0350*/  IMAD R2, R11, R6, R2 ;  /* 0x000000060b027224 */ /* 0x000fca00078e0202 */
[----:B------:R-:W-:-:S13]  /*0360*/  ISETP.GT.U32.AND P2, PT, R11, R2, PT ;  /* 0x000000020b00720c */ /* 0x000fda0003f44070 */
[----:B------:R-:W-:Y:S01]  /*0370*/  @!P2 IMAD.IADD R2, R2, 0x1, -R11 ;  /* 0x000000010202a824 */ /* 0x000fe200078e0a0b */
[----:B------:R-:W-:Y:S02]  /*0380*/  @!P2 IADD3 R0, PT, PT, R0, 0x1, RZ ;  /* 0x000000010000a810 */ /* 0x000fe40007ffe0ff */
        /* <DEDUP_REMOVED lines=9> */
[----:B------:R-:W-:-:S04]  /*0420*/  @!P2 LOP3.LUT R0, RZ, R5, RZ, 0x33, !PT ;  /* 0x00000005ff00a212 */ /* 0x000fc800078e33ff */
[----:B------:R-:W-:-:S05]  /*0430*/  IADD3 R6, PT, PT, -R0, RZ, RZ ;  /* 0x000000ff00067210 */ /* 0x000fca0007ffe1ff */
[----:B------:R-:W-:Y:S01]  /*0440*/  IMAD R5, R5, R6, R8 ;  /* 0x0000000605057224 */ /* 0x000fe200078e0208 */
[----:B0-----:R-:W-:Y:S06]  /*0450*/  @!P0 BRA `(.L_x_20) ;  /* 0x0000000400b08947 */ /* 0x001fec0003800000 */
[----:B------:R-:W0:Y:S01]  /*0460*/  LDCU UR4, c[0x0][0x3a0] ;  /* 0x00007400ff0477ac */ /* 0x000e220008000800 */
[C---:B------:R-:W-:Y:S01]  /*0470*/  LOP3.LUT R23, R7.reuse, 0x7, RZ, 0xc0, !PT ;  /* 0x0000000707177812 */ /* 0x040fe200078ec0ff */
[----:B------:R-:W-:Y:S01]  /*0480*/  HFMA2 R12, -RZ, RZ, -598.5, 40320 ;  /* 0xe0ad78ecff0c7431 */ /* 0x000fe200000001ff */
[C---:B------:R-:W-:Y:S01]  /*0490*/  LOP3.LUT R22, R7.reuse, 0xf, RZ, 0xc0, !PT ;  /* 0x0000000f07167812 */ /* 0x040fe200078ec0ff */
[----:B------:R-:W1:Y:S01]  /*04a0*/  LDCU.64 UR6, c[0x0][0x380] ;  /* 0x00007000ff0677ac */ /* 0x000e620008000a00 */
[----:B------:R-:W-:Y:S01]  /*04b0*/  LOP3.LUT R6, R7, 0x7ffffff0, RZ, 0xc0, !PT ;  /* 0x7ffffff007067812 */ /* 0x000fe200078ec0ff */
[----:B------:R-:W-:Y:S01]  /*04c0*/  VIADD R3, R23, 0xffffffff ;  /* 0xffffffff17037836 */ /* 0x000fe20000000000 */
[----:B------:R-:W-:Y:S01]  /*04d0*/  LOP3.LUT R7, R7, 0x3, RZ, 0xc0, !PT ;  /* 0x0000000307077812 */ /* 0x000fe200078ec0ff */
[----:B------:R-:W2:Y:S01]  /*04e0*/  LDCU UR10, c[0x0][0x394] ;  /* 0x00007280ff0a77ac */ /* 0x000ea20008000800 */
[----:B------:R-:W-:Y:S02]  /*04f0*/  VIADD R2, R22, 0xffffffff ;  /* 0xffffffff16027836 */ /* 0x000fe40000000000 */
[----:B------:R-:W-:Y:S01]  /*0500*/  ISETP.GE.U32.AND P1, PT, R3, 0x3, PT ;  /* 0x000000030300780c */ /* 0x000fe20003f26070 */
[----:B------:R-:W-:-:S02]  /*0510*/  IMAD.MOV R9, RZ, RZ, -R6 ;  /* 0x000000ffff097224 */ /* 0x000fc400078e0a06 */
[----:B------:R-:W-:Y:S01]  /*0520*/  ISETP.GE.U32.AND P0, PT, R2, 0x7, PT ;  /* 0x000000070200780c */ /* 0x000fe20003f06070 */
[----:B0-----:R-:W-:Y:S02]  /*0530*/  IMAD R3, R5, UR4, RZ ;  /* 0x0000000405037c24 */ /* 0x001fe4000f8e02ff */
[----:B------:R-:W-:Y:S01]  /*0540*/  IMAD R8, R4, UR4, RZ ;  /* 0x0000000404087c24 */ /* 0x000fe2000f8e02ff */
[----:B------:R-:W-:Y:S01]  /*0550*/  UMOV UR4, URZ ;  /* 0x000000ff00047c82 */ /* 0x000fe20008000000 */
[----:B-1----:R-:W-:Y:S01]  /*0560*/  UIADD3 UR5, UP0, UPT, UR6, 0x20, URZ ;  /* 0x0000002006057890 */ /* 0x002fe2000ff1e0ff */
[----:B--2---:R-:W-:-:S03]  /*0570*/  IMAD R10, R0, UR10, R3 ;  /* 0x0000000a000a7c24 */ /* 0x004fc6000f8e0203 */
[----:B------:R-:W-:-:S12]  /*0580*/  UIADD3.X UR6, UPT, UPT, URZ, UR7, URZ, UP0, !UPT ;  /* 0x00000007ff067290 */ /* 0x000fd800087fe4ff */
.L_x_26:
[----:B------:R-:W0:Y:S01]  /*0590*/  LDCU.64 UR10, c[0x0][0x398] ;  /* 0x00007300ff0a77ac */ /* 0x000e220008000a00 */
[----:B------:R-:W-:Y:S02]  /*05a0*/  VIADD R11, R10, UR4 ;  /* 0x000000040a0b7c36 */ /* 0x000fe40008000000 */
[----:B------:R-:W-:Y:S01]  /*05b0*/  IMAD.MOV.U32 R14, RZ, RZ, RZ ;  /* 0x000000ffff0e7224 */ /* 0x000fe200078e00ff */
[----:B------:R-:W-:Y:S02]  /*05c0*/  UIADD3 UR4, UPT, UPT, UR4, 0x1, URZ ;  /* 0x0000000104047890 */ /* 0x000fe4000fffe0ff */
[----:B0-----:R-:W-:Y:S01]  /*05d0*/  UISETP.GE.U32.AND UP0, UPT, UR11, 0x10, UPT ;  /* 0x000000100b00788c */ /* 0x001fe2000bf06070 */
[----:B------:R-:W-:Y:S01]  /*05e0*/  IMAD R11, R11, UR10, R8 ;  /* 0x0000000a0b0b7c24 */ /* 0x000fe2000f8e0208 */
[----:B------:R-:W-:-:S07]  /*05f0*/  UISETP.NE.AND UP1, UPT, UR4, UR11, UPT ;  /* 0x0000000b0400728c */ /* 0x000fce000bf25270 */
[----:B------:R-:W-:Y:S05]  /*0600*/  BRA.U !UP0, `(.L_x_21) ;  /* 0x0000000108887547 */ /* 0x000fea000b800000 */
[----:B------:R-:W-:Y:S01]  /*0610*/  MOV R13, R11 ;  /* 0x0000000b000d7202 */ /* 0x000fe20000000f00 */
[----:B------:R-:W-:-:S07]  /*0620*/  IMAD.MOV.U32 R14, RZ, RZ, R9 ;  /* 0x000000ffff0e7224 */ /* 0x000fce00078e0009 */
.L_x_22:
[----:B------:R-:W-:Y:S02]  /*0630*/  IMAD.U32 R2, RZ, RZ, UR5 ;  /* 0x00000005ff027e24 */ /* 0x000fe4000f8e00ff */
[----:B------:R-:W-:Y:S02]  /*0640*/  IMAD.U32 R3, RZ, RZ, UR6 ;  /* 0x00000006ff037e24 */ /* 0x000fe4000f8e00ff */
[----:B------:R-:W-:-:S05]  /*0650*/  IMAD.WIDE R2, R13, 0x4, R2 ;  /* 0x000000040d027825 */ /* 0x000fca00078e0202 */
        /* <DEDUP_REMOVED lines=9> */
[----:B------:R-:W5:Y:S01]  /*06f0*/  LDG.E.CONSTANT R26, desc[UR8][R2.64+0x1c] ;  /* 0x00001c08021a7981 */ /* 0x000f62000c1e9900 */
[----:B--2---:R-:W-:-:S03]  /*0700*/  FMNMX3 R20, R12, R19, R20, !PT ;  /* 0x000000130c147276 */ /* 0x004fc60007800014 */
[----:B------:R-:W2:Y:S04]  /*0710*/  LDG.E.CONSTANT R12, desc[UR8][R2.64] ;  /* 0x00000008020c7981 */ /* 0x000ea8000c1e9900 */
[----:B------:R-:W2:Y:S01]  /*0720*/  LDG.E.CONSTANT R19, desc[UR8][R2.64+0x4] ;  /* 0x0000040802137981 */ /* 0x000ea2000c1e9900 */
[----:B---3--:R-:W-:-:S03]  /*0730*/  FMNMX3 R24, R20, R21, R24, !PT ;  /* 0x0000001514187276 */ /* 0x008fc60007800018 */
[----:B------:R-:W3:Y:S04]  /*0740*/  LDG.E.CONSTANT R21, desc[UR8][R2.64+0x8] ;  /* 0x0000080802157981 */ /* 0x000ee8000c1e9900 */
[----:B------:R-:W3:Y:S01]  /*0750*/  LDG.E.CONSTANT R20, desc[UR8][R2.64+0xc] ;  /* 0x00000c0802147981 */ /* 0x000ee2000c1e9900 */
[----:B----4-:R-:W-:-:S03]  /*0760*/  FMNMX3 R18, R24, R18, R17, !PT ;  /* 0x0000001218127276 */ /* 0x010fc60007800011 */
[----:B------:R-:W4:Y:S04]  /*0770*/  LDG.E.CONSTANT R24, desc[UR8][R2.64+0x14] ;  /* 0x0000140802187981 */ /* 0x000f28000c1e9900 */
[----:B------:R-:W4:Y:S01]  /*0780*/  LDG.E.CONSTANT R17, desc[UR8][R2.64+0x18] ;  /* 0x0000180802117981 */ /* 0x000f22000c1e9900 */
[----:B------:R-:W-:Y:S02]  /*0790*/  IADD3 R14, PT, PT, R14, 0x10, RZ ;  /* 0x000000100e0e7810 */ /* 0x000fe40007ffe0ff */
[----:B-----5:R-:W-:Y:S02]  /*07a0*/  FMNMX3 R15, R18, R15, R16, !PT ;  /* 0x0000000f120f7276 */ /* 0x020fe40007800010 */
[----:B------:R-:W-:Y:S01]  /*07b0*/  ISETP.NE.AND P2, PT, R14, RZ, PT ;  /* 0x000000ff0e00720c */ /* 0x000fe20003f45270 */
[----:B------:R-:W-:Y:S01]  /*07c0*/  VIADD R13, R13, 0x10 ;  /* 0x000000100d0d7836 */ /* 0x000fe20000000000 */
[----:B--2---:R-:W-:-:S04]  /*07d0*/  FMNMX3 R12, R15, R12, R19, !PT ;  /* 0x0000000c0f0c7276 */ /* 0x004fc80007800013 */
[----:B---3--:R-:W-:-:S04]  /*07e0*/  FMNMX3 R12, R12, R21, R20, !PT ;  /* 0x000000150c0c7276 */ /* 0x008fc80007800014 */
[----:B----4-:R-:W-:-:S04]  /*07f0*/  FMNMX3 R12, R12, R25, R24, !PT ;  /* 0x000000190c0c7276 */ /* 0x010fc80007800018 */
[----:B------:R-:W-:Y:S01]  /*0800*/  FMNMX3 R12, R12, R17, R26, !PT ;  /* 0x000000110c0c7276 */ /* 0x000fe2000780001a */
[----:B------:R-:W-:Y:S06]  /*0810*/  @P2 BRA `(.L_x_22) ;  /* 0xfffffffc00842947 */ /* 0x000fec000383ffff */
[----:B------:R-:W-:-:S07]  /*0820*/  IMAD.MOV.U32 R14, RZ, RZ, R6 ;  /* 0x000000ffff0e7224 */ /* 0x000fce00078e0006 */
.L_x_21:
[----:B------:R-:W-:-:S13]  /*0830*/  ISETP.NE.AND P2, PT, R22, RZ, PT ;  /* 0x000000ff1600720c */ /* 0x000fda0003f45270 */
[----:B------:R-:W-:Y:S05]  /*0840*/  @!P2 BRA `(.L_x_23) ;  /* 0x0000000000b0a947 */ /* 0x000fea0003800000 */
[----:B------:R-:W-:Y:S01]  /*0850*/  ISETP.NE.AND P2, PT, R23, RZ, PT ;  /* 0x000000ff1700720c */ /* 0x000fe20003f45270 */
[----:B------:R-:W-:-:S12]  /*0860*/  @!P0 BRA `(.L_x_24) ;  /* 0x0000000000408947 */ /* 0x000fd80003800000 */
[----:B------:R-:W0:Y:S01]  /*0870*/  LDC.64 R2, c[0x0][0x380] ;  /* 0x0000e000ff027b82 */ /* 0x000e220000000a00 */
[----:B------:R-:W-:-:S05]  /*0880*/  IADD3 R13, PT, PT, R11, R14, RZ ;  /* 0x0000000e0b0d7210 */ /* 0x000fca0007ffe0ff */
[----:B0-----:R-:W-:-:S05]  /*0890*/  IMAD.WIDE R2, R13, 0x4, R2 ;  /* 0x000000040d027825 */ /* 0x001fca00078e0202 */
[----:B------:R-:W2:Y:S04]  /*08a0*/  LDG.E.CONSTANT R13, desc[UR8][R2.64] ;  /* 0x00000008020d7981 */ /* 0x000ea8000c1e9900 */
[----:B------:R-:W2:Y:S04]  /*08b0*/  LDG.E.CONSTANT R15, desc[UR8][R2.64+0x4] ;  /* 0x00000408020f7981 */ /* 0x000ea8000c1e9900 */
[----:B------:R-:W3:Y:S04]  /*08c0*/  LDG.E.CONSTANT R16, desc[UR8][R2.64+0x8] ;  /* 0x0000080802107981 */ /* 0x000ee8000c1e9900 */
[----:B------:R-:W3:Y:S04]  /*08d0*/  LDG.E.CONSTANT R17, desc[UR8][R2.64+0xc] ;  /* 0x00000c0802117981 */ /* 0x000ee8000c1e9900 */
[----:B------:R-:W4:Y:S04]  /*08e0*/  LDG.E.CONSTANT R18, desc[UR8][R2.64+0x10] ;  /* 0x0000100802127981 */ /* 0x000f28000c1e9900 */
[----:B------:R-:W4:Y:S04]  /*08f0*/  LDG.E.CONSTANT R19, desc[UR8][R2.64+0x14] ;  /* 0x0000140802137981 */ /* 0x000f28000c1e9900 */
[----:B------:R-:W5:Y:S04]  /*0900*/  LDG.E.CONSTANT R20, desc[UR8][R2.64+0x18] ;  /* 0x0000180802147981 */ /* 0x000f68000c1e9900 */
[----:B------:R-:W5:Y:S01]  /*0910*/  LDG.E.CONSTANT R21, desc[UR8][R2.64+0x1c] ;  /* 0x00001c0802157981 */ /* 0x000f62000c1e9900 */
[----:B------:R-:W-:Y:S01]  /*0920*/  VIADD R14, R14, 0x8 ;  /* 0x000000080e0e7836 */ /* 0x000fe20000000000 */
[----:B--2---:R-:W-:-:S04]  /*0930*/  FMNMX3 R13, R12, R13, R15, !PT ;  /* 0x0000000d0c0d7276 */ /* 0x004fc8000780000f */
[----:B---3--:R-:W-:-:S04]  /*0940*/  FMNMX3 R13, R13, R16, R17, !PT ;  /* 0x000000100d0d7276 */ /* 0x008fc80007800011 */
[----:B----4-:R-:W-:-:S04]  /*0950*/  FMNMX3 R13, R13, R18, R19, !PT ;  /* 0x000000120d0d7276 */ /* 0x010fc80007800013 */
[----:B-----5:R-:W-:-:S07]  /*0960*/  FMNMX3 R12, R13, R20, R21, !PT ;  /* 0x000000140d0c7276 */ /* 0x020fce0007800015 */
.L_x_24:
[----:B------:R-:W-:Y:S05]  /*0970*/  @!P2 BRA `(.L_x_23) ;  /* 0x000000000064a947 */ /* 0x000fea0003800000 */
[----:B------:R-:W-:Y:S01]  /*0980*/  ISETP.NE.AND P2, PT, R7, RZ, PT ;  /* 0x000000ff0700720c */ /* 0x000fe20003f45270 */
[----:B------:R-:W-:-:S12]  /*0990*/  @!P1 BRA `(.L_x_25) ;  /* 0x0000000000289947 */ /* 0x000fd80003800000 */
[----:B------:R-:W0:Y:S01]  /*09a0*/  LDC.64 R2, c[0x0][0x380] ;  /* 0x0000e000ff027b82 */ /* 0x000e220000000a00 */
[----:B------:R-:W-:-:S04]  /*09b0*/  IMAD.IADD R13, R11, 0x1, R14 ;  /* 0x000000010b0d7824 */ /* 0x000fc800078e020e */
[----:B0-----:R-:W-:-:S05]  /*09c0*/  IMAD.WIDE R2, R13, 0x4, R2 ;  /* 0x000000040d027825 */ /* 0x001fca00078e0202 */
[----:B------:R-:W2:Y:S04]  /*09d0*/  LDG.E.CONSTANT R13, desc[UR8][R2.64] ;  /* 0x00000008020d7981 */ /* 0x000ea8000c1e9900 */
[----:B------:R-:W2:Y:S04]  /*09e0*/  LDG.E.CONSTANT R15, desc[UR8][R2.64+0x4] ;  /* 0x00000408020f7981 */ /* 0x000ea8000c1e9900 */
[----:B------:R-:W3:Y:S04]  /*09f0*/  LDG.E.CONSTANT R17, desc[UR8][R2.64+0x8] ;  /* 0x0000080802117981 */ /* 0x000ee8000c1e9900 */
[----:B------:R-:W3:Y:S01]  /*0a00*/  LDG.E.CONSTANT R16, desc[UR8][R2.64+0xc] ;  /* 0x00000c0802107981 */ /* 0x000ee2000c1e9900 */
[----:B------:R-:W-:-:S02]  /*0a10*/  IADD3 R14, PT, PT, R14, 0x4, RZ ;  /* 0x000000040e0e7810 */ /* 0x000fc40007ffe0ff */
[----:B--2---:R-:W-:-:S04]  /*0a20*/  FMNMX3 R12, R12, R13, R15, !PT ;  /* 0x0000000d0c0c7276 */ /* 0x004fc8000780000f */
[----:B---3--:R-:W-:-:S07]  /*0a30*/  FMNMX3 R12, R12, R17, R16, !PT ;  /* 0x000000110c0c7276 */ /* 0x008fce0007800010 */
.L_x_25:
[----:B------:R-:W-:Y:S05]  /*0a40*/  @!P2 BRA `(.L_x_23) ;  /* 0x000000000030a947 */ /* 0x000fea0003800000 */
[----:B------:R-:W0:Y:S01]  /*0a50*/  LDC.64 R2, c[0x0][0x380] ;  /* 0x0000e000ff027b82 */ /* 0x000e220000000a00 */
[----:B------:R-:W-:-:S04]  /*0a60*/  IMAD.IADD R11, R11, 0x1, R14 ;  /* 0x000000010b0b7824 */ /* 0x000fc800078e020e */
[----:B0-----:R-:W-:-:S05]  /*0a70*/  IMAD.WIDE R2, R11, 0x4, R2 ;  /* 0x000000040b027825 */ /* 0x001fca00078e0202 */
[----:B------:R-:W2:Y:S01]  /*0a80*/  LDG.E.CONSTANT R11, desc[UR8][R2.64] ;  /* 0x00000008020b7981 */ /* 0x000ea2000c1e9900 */
[----:B------:R-:W-:Y:S02]  /*0a90*/  ISETP.NE.AND P2, PT, R7, 0x1, PT ;  /* 0x000000010700780c */ /* 0x000fe40003f45270 */
[----:B--2---:R-:W-:-:S11]  /*0aa0*/  FMNMX R12, R12, R11, !PT ;  /* 0x0000000b0c0c7209 */ /* 0x004fd60007800000 */
[----:B------:R-:W-:Y:S05]  /*0ab0*/  @!P2 BRA `(.L_x_23) ;  /* 0x000000000014a947 */ /* 0x000fea0003800000 */
[----:B------:R-:W-:Y:S01]  /*0ac0*/  ISETP.NE.AND P2, PT, R7, 0x2, PT ;  /* 0x000000020700780c */ /* 0x000fe20003f45270 */
[----:B------:R-:W2:-:S12]  /*0ad0*/  LDG.E.CONSTANT R11, desc[UR8][R2.64+0x4] ;  /* 0x00000408020b7981 */ /* 0x000e98000c1e9900 */
[----:B------:R-:W3:Y:S01]  /*0ae0*/  @P2 LDG.E.CONSTANT R13, desc[UR8][R2.64+0x8] ;  /* 0x00000808020d2981 */ /* 0x000ee2000c1e9900 */
[----:B--2---:R-:W-:-:S04]  /*0af0*/  FMNMX R12, R12, R11, !PT ;  /* 0x0000000b0c0c7209 */ /* 0x004fc80007800000 */
[----:B---3--:R-:W-:-:S07]  /*0b00*/  @P2 FMNMX R12, R12, R13, !PT ;  /* 0x0000000d0c0c2209 */ /* 0x008fce0007800000 */
.L_x_23:
[----:B------:R-:W-:Y:S05]  /*0b10*/  BRA.U UP1, `(.L_x_26) ;  /* 0xfffffff9019c7547 */ /* 0x000fea000b83ffff */
.L_x_20:
[----:B------:R-:W0:Y:S01]  /*0b20*/  LDCU UR4, c[0x0][0x3a4] ;  /* 0x00007480ff0477ac */ /* 0x000e220008000800 */
[----:B------:R-:W1:Y:S01]  /*0b30*/  LDC.64 R2, c[0x0][0x388] ;  /* 0x0000e200ff027b82 */ /* 0x000e620000000a00 */
[----:B------:R-:W2:Y:S01]  /*0b40*/  LDCU UR5, c[0x0][0x3a8] ;  /* 0x00007500ff0577ac */ /* 0x000ea20008000800 */
[----:B0-----:R-:W-:-:S04]  /*0b50*/  IMAD R5, R0, UR4, R5 ;  /* 0x0000000400057c24 */ /* 0x001fc8000f8e0205 */
[----:B--2---:R-:W-:-:S04]  /*0b60*/  IMAD R5, R5, UR5, R4 ;  /* 0x0000000505057c24 */ /* 0x004fc8000f8e0204 */
[----:B-1----:R-:W-:-:S05]  /*0b70*/  IMAD.WIDE R2, R5, 0x4, R2 ;  /* 0x0000000405027825 */ /* 0x002fca00078e0202 */
[----:B------:R-:W-:Y:S01]  /*0b80*/  STG.E desc[UR8][R2.64], R12 ;  /* 0x0000000c02007986 */ /* 0x000fe2000c101908 */
[----:B------:R-:W-:Y:S05]  /*0b90*/  EXIT ;  /* 0x000000000000794d */ /* 0x000fea0003800000 */
.L_x_27:
        /* <DEDUP_REMOVED lines=14> */
.L_x_53:


//--------------------- .text._Z7reluActPfi       --------------------------
	.section	.text._Z7reluActPfi,"ax",@progbits
	.align	128
        .global         _Z7reluActPfi
        .type           _Z7reluActPfi,@function
        .size           _Z7reluActPfi,(.L_x_54 - _Z7reluActPfi)
        .other          _Z7reluActPfi,@"STO_CUDA_ENTRY STV_DEFAULT"
_Z7reluActPfi:
.text._Z7reluActPfi:
[----:B------:R-:W-:Y:S01]  /*0000*/  LDC R1, c[0x0][0x37c] ;  /* 0x0000df00ff017b82 */ /* 0x000fe20000000800 */
[----:B------:R-:W0:Y:S07]  /*0010*/  S2R R0, SR_TID.X ;  /* 0x0000000000007919 */ /* 0x000e2e0000002100 */
[----:B------:R-:W0:Y:S01]  /*0020*/  S2UR UR4, SR_CTAID.X ;  /* 0x00000000000479c3 */ /* 0x000e220000002500 */
[----:B------:R-:W1:Y:S07]  /*0030*/  LDCU UR5, c[0x0][0x388] ;  /* 0x00007100ff0577ac */ /* 0x000e6e0008000800 */
[----:B------:R-:W0:Y:S02]  /*0040*/  LDC R5, c[0x0][0x360] ;  /* 0x0000d800ff057b82 */ /* 0x000e240000000800 */
[----:B0-----:R-:W-:-:S05]  /*0050*/  IMAD R5, R5, UR4, R0 ;  /* 0x0000000405057c24 */ /* 0x001fca000f8e0200 */
[----:B-1----:R-:W-:-:S13]  /*0060*/  ISETP.GE.AND P0, PT, R5, UR5, PT ;  /* 0x0000000505007c0c */ /* 0x002fda000bf06270 */
[----:B------:R-:W-:Y:S05]  /*0070*/  @P0 EXIT ;  /* 0x000000000000094d */ /* 0x000fea0003800000 */
[----:B------:R-:W0:Y:S01]  /*0080*/  LDC.64 R2, c[0x0][0x380] ;  /* 0x0000e000ff027b82 */ /* 0x000e220000000a00 */
[----:B------:R-:W1:Y:S01]  /*0090*/  LDCU.64 UR4, c[0x0][0x358] ;  /* 0x00006b00ff0477ac */ /* 0x000e620008000a00 */
[----:B0-----:R-:W-:-:S05]  /*00a0*/  IMAD.WIDE R2, R5, 0x4, R2 ;  /* 0x0000000405027825 */ /* 0x001fca00078e0202 */
[----:B-1----:R-:W2:Y:S02]  /*00b0*/  LDG.E R0, desc[UR4][R2.64] ;  /* 0x0000000402007981 */ /* 0x002ea4000c1e1900 */
[----:B--2---:R-:W-:-:S05]  /*00c0*/  FMNMX R5, RZ, R0, !PT ;  /* 0x00000000ff057209 */ /* 0x004fca0007800000 */
[----:B------:R-:W-:Y:S01]  /*00d0*/  STG.E desc[UR4][R2.64], R5 ;  /* 0x0000000502007986 */ /* 0x000fe2000c101904 */
[----:B------:R-:W-:Y:S05]  /*00e0*/  EXIT ;  /* 0x000000000000794d */ /* 0x000fea0003800000 */
.L_x_28:
        /* <DEDUP_REMOVED lines=9> */
.L_x_54:


//--------------------- .text._Z8gemmConvPKfS0_Pfiiii --------------------------
	.section	.text._Z8gemmConvPKfS0_Pfiiii,"ax",@progbits
	.align	128
        .global         _Z8gemmConvPKfS0_Pfiiii
        .type           _Z8gemmConvPKfS0_Pfiiii,@function
        .size           _Z8gemmConvPKfS0_Pfiiii,(.L_x_55 - _Z8gemmConvPKfS0_Pfiiii)
        .other          _Z8gemmConvPKfS0_Pfiiii,@"STO_CUDA_ENTRY STV_DEFAULT"
_Z8gemmConvPKfS0_Pfiiii:
.text._Z8gemmConvPKfS0_Pfiiii:
[----:B------:R-:W-:Y:S01]  /*0000*/  LDC R1, c[0x0][0x37c] ;  /* 0x0000df00ff017b82 */ /* 0x000fe20000000800 */
[----:B------:R-:W0:Y:S07]  /*0010*/  S2R R5, SR_TID.X ;  /* 0x0000000000057919 */ /* 0x000e2e0000002100 */
[----:B------:R-:W1:Y:S08]  /*0020*/  LDC.64 R2, c[0x0][0x398] ;  /* 0x0000e600ff027b82 */ /* 0x000e700000000a00 */
[----:B------:R-:W0:Y:S08]  /*0030*/  S2UR UR4, SR_CTAID.X ;  /* 0x00000000000479c3 */ /* 0x000e300000002500 */
[----:B------:R-:W0:Y:S08]  /*0040*/  LDC R6, c[0x0][0x360] ;  /* 0x0000d800ff067b82 */ /* 0x000e300000000800 */
[----:B------:R-:W2:Y:S01]  /*0050*/  LDC R0, c[0x0][0x3a0] ;  /* 0x0000e800ff007b82 */ /* 0x000ea20000000800 */
[----:B-1----:R-:W-:-:S02]  /*0060*/  IMAD R3, R3, R2, RZ ;  /* 0x0000000203037224 */ /* 0x002fc400078e02ff */
[----:B0-----:R-:W-:Y:S02]  /*0070*/  IMAD R6, R6, UR4, R5 ;  /* 0x0000000406067c24 */ /* 0x001fe4000f8e0205 */
[----:B--2---:R-:W-:-:S05]  /*0080*/  IMAD R5, R3, R0, RZ ;  /* 0x0000000003057224 */ /* 0x004fca00078e02ff */
        /* <DEDUP_REMOVED lines=9> */
[----:B-1----:R-:W-:Y:S02]  /*0120*/  IADD3 R4, PT, PT, R2, 0xffffffe, RZ ;  /* 0x0ffffffe02047810 */ /* 0x002fe40007ffe0ff */
[----:B------:R-:W-:-:S04]  /*0130*/  IADD3 R2, PT, PT, RZ, -R11, RZ ;  /* 0x8000000bff027210 */ /* 0x000fc80007ffe0ff */
[----:B------:R1:W2:Y:S02]  /*0140*/  F2I.FTZ.U32.TRUNC.NTZ R5, R4 ;  /* 0x0000000400057305 */ /* 0x0002a4000021f000 */
[----:B-1----:R-:W-:Y:S01]  /*0150*/  HFMA2 R4, -RZ, RZ, 0, 0 ;  /* 0x00000000ff047431 */ /* 0x002fe200000001ff */
[----:B--2---:R-:W-:-:S05]  /*0160*/  IADD3 R8, PT, PT, RZ, -R5, RZ ;  /* 0x80000005ff087210 */ /* 0x004fca0007ffe0ff */
[----:B------:R-:W-:Y:S01]  /*0170*/  IMAD R9, R8, R7, RZ ;  /* 0x0000000708097224 */ /* 0x000fe200078e02ff */
[----:B------:R-:W-:-:S03]  /*0180*/  MOV R8, R10 ;  /* 0x0000000a00087202 */ /* 0x000fc60000000f00 */
[----:B------:R-:W-:Y:S01]  /*0190*/  IMAD.HI.U32 R5, R5, R9, R4 ;  /* 0x0000000905057227 */ /* 0x000fe200078e0004 */
[----:B------:R-:W-:-:S04]  /*01a0*/  LOP3.LUT R4, R6, R3, RZ, 0x3c, !PT ;  /* 0x0000000306047212 */ /* 0x000fc800078e3cff */
[----:B------:R-:W-:Y:S01]  /*01b0*/  ISETP.GE.AND P1, PT, R4, RZ, PT ;  /* 0x000000ff0400720c */ /* 0x000fe20003f26270 */
[----:B------:R-:W-:-:S04]  /*01c0*/  IMAD.HI.U32 R5, R5, R8, RZ ;  /* 0x0000000805057227 */ /* 0x000fc800078e00ff */
        /* <DEDUP_REMOVED lines=14> */
[C---:B------:R-:W-:Y:S02]  /*02b0*/  ISETP.GE.U32.AND P0, PT, R2.reuse, 0x8, PT ;  /* 0x000000080200780c */ /* 0x040fe40003f06070 */
[----:B------:R-:W-:Y:S02]  /*02c0*/  LOP3.LUT R6, R2, 0x7, RZ, 0xc0, !PT ;  /* 0x0000000702067812 */ /* 0x000fe400078ec0ff */
[----:B------:R-:W-:Y:S02]  /*02d0*/  MOV R29, RZ ;  /* 0x000000ff001d7202 */ /* 0x000fe40000000f00 */
[----:B------:R-:W-:Y:S02]  /*02e0*/  ISETP.NE.AND P1, PT, R6, RZ, PT ;  /* 0x000000ff0600720c */ /* 0x000fe40003f25270 */
[----:B------:R-:W-:-:S05]  /*02f0*/  MOV R8, RZ ;  /* 0x000000ff00087202 */ /* 0x000fca0000000f00 */
[----:B------:R-:W-:Y:S06]  /*0300*/  @!P0 BRA `(.L_x_30) ;  /* 0x0000000000d08947 */ /* 0x000fec0003800000 */
[----:B------:R-:W-:Y:S01]  /*0310*/  LOP3.LUT R8, R2, 0x7ffffff8, RZ, 0xc0, !PT ;  /* 0x7ffffff802087812 */ /* 0x000fe200078ec0ff */
[----:B------:R-:W-:Y:S01]  /*0320*/  HFMA2 R29, -RZ, RZ, 0, 0 ;  /* 0x00000000ff1d7431 */ /* 0x000fe200000001ff */
[----:B------:R-:W-:Y:S02]  /*0330*/  MOV R10, R4 ;  /* 0x00000004000a7202 */ /* 0x000fe40000000f00 */
[----:B------:R-:W-:Y:S02]  /*0340*/  MOV R7, R5 ;  /* 0x0000000500077202 */ /* 0x000fe40000000f00 */
[----:B------:R-:W-:-:S07]  /*0350*/  IADD3 R9, PT, PT, -R8, RZ, RZ ;  /* 0x000000ff08097210 */ /* 0x000fce0007ffe1ff */
.L_x_31:
[----:B------:R-:W0:Y:S08]  /*0360*/  LDC.64 R14, c[0x0][0x380] ;  /* 0x0000e000ff0e7b82 */ /* 0x000e300000000a00 */
[----:B------:R-:W1:Y:S01]  /*0370*/  LDC.64 R26, c[0x0][0x388] ;  /* 0x0000e200ff1a7b82 */ /* 0x000e620000000a00 */
[----:B0-----:R-:W-:-:S05]  /*0380*/  IMAD.WIDE R14, R10, 0x4, R14 ;  /* 0x000000040a0e7825 */ /* 0x001fca00078e020e */
[----:B------:R0:W2:Y:S01]  /*0390*/  LDG.E.CONSTANT R22, desc[UR4][R14.64] ;  /* 0x000000040e167981 */ /* 0x0000a2000c1e9900 */
[----:B-1----:R-:W-:-:S05]  /*03a0*/  IMAD.WIDE R26, R7, 0x4, R26 ;  /* 0x00000004071a7825 */ /* 0x002fca00078e021a */
[----:B------:R-:W2:Y:S01]  /*03b0*/  LDG.E.CONSTANT R11, desc[UR4][R26.64] ;  /* 0x000000041a0b7981 */ /* 0x000ea2000c1e9900 */
[----:B0-----:R-:W-:-:S04]  /*03c0*/  IMAD.WIDE R14, R3, 0x4, R14 ;  /* 0x00000004030e7825 */ /* 0x001fc800078e020e */
[C---:B------:R-:W-:Y:S01]  /*03d0*/  IMAD.WIDE R20, R0.reuse, 0x4, R26 ;  /* 0x0000000400147825 */ /* 0x040fe200078e021a */
[----:B------:R-:W3:Y:S03]  /*03e0*/  LDG.E.CONSTANT R28, desc[UR4][R14.64] ;  /* 0x000000040e1c7981 */ /* 0x000ee6000c1e9900 */
[----:B------:R-:W-:Y:S01]  /*03f0*/  IMAD.WIDE R24, R3, 0x4, R14 ;  /* 0x0000000403187825 */ /* 0x000fe200078e020e */
[----:B------:R-:W3:Y:S03]  /*0400*/  LDG.E.CONSTANT R27, desc[UR4][R20.64] ;  /* 0x00000004141b7981 */ /* 0x000ee6000c1e9900 */
[----:B------:R-:W-:-:S04]  /*0410*/  IMAD.WIDE R12, R0, 0x4, R20 ;  /* 0x00000004000c7825 */ /* 0x000fc800078e0214 */
[C---:B------:R-:W-:Y:S01]  /*0420*/  IMAD.WIDE R16, R3.reuse, 0x4, R24 ;  /* 0x0000000403107825 */ /* 0x040fe200078e0218 */
[----:B------:R-:W4:Y:S04]  /*0430*/  LDG.E.CONSTANT R26, desc[UR4][R12.64] ;  /* 0x000000040c1a7981 */ /* 0x000f28000c1e9900 */
[----:B------:R0:W5:Y:S01]  /*0440*/  LDG.E.CONSTANT R23, desc[UR4][R16.64] ;  /* 0x0000000410177981 */ /* 0x000162000c1e9900 */
[----:B------:R-:W-:-:S03]  /*0450*/  IMAD.WIDE R18, R3, 0x4, R16 ;  /* 0x0000000403127825 */ /* 0x000fc600078e0210 */
[----:B------:R-:W4:Y:S01]  /*0460*/  LDG.E.CONSTANT R25, desc[UR4][R24.64] ;  /* 0x0000000418197981 */ /* 0x000f22000c1e9900 */
[----:B0-----:R-:W-:-:S03]  /*0470*/  IMAD.WIDE R16, R0, 0x4, R12 ;  /* 0x0000000400107825 */ /* 0x001fc600078e020c */
[----:B------:R0:W5:Y:S01]  /*0480*/  LDG.E.CONSTANT R21, desc[UR4][R18.64] ;  /* 0x0000000412157981 */ /* 0x000162000c1e9900 */
[----:B------:R-:W-:-:S03]  /*0490*/  IMAD.WIDE R14, R3, 0x4, R18 ;  /* 0x00000004030e7825 */ /* 0x000fc600078e0212 */
[----:B------:R1:W5:Y:S04]  /*04a0*/  LDG.E.CONSTANT R24, desc[UR4][R16.64] ;  /* 0x0000000410187981 */ /* 0x000368000c1e9900 */
[----:B------:R1:W5:Y:S01]  /*04b0*/  LDG.E.CONSTANT R13, desc[UR4][R14.64] ;  /* 0x000000040e0d7981 */ /* 0x000362000c1e9900 */
[----:B0-----:R-:W-:-:S04]  /*04c0*/  IMAD.WIDE R18, R0, 0x4, R16 ;  /* 0x0000000400127825 */ /* 0x001fc800078e0210 */
[----:B-1----:R-:W-:-:S04]  /*04d0*/  IMAD.WIDE R16, R0, 0x4, R18 ;  /* 0x0000000400107825 */ /* 0x002fc800078e0212 */
[C---:B------:R-:W-:Y:S01]  /*04e0*/  IMAD.WIDE R14, R3.reuse, 0x4, R14 ;  /* 0x00000004030e7825 */ /* 0x040fe200078e020e */
[----:B------:R-:W5:Y:S04]  /*04f0*/  LDG.E.CONSTANT R20, desc[UR4][R16.64] ;  /* 0x0000000410147981 */ /* 0x000f68000c1e9900 */
[----:B------:R0:W5:Y:S02]  /*0500*/  LDG.E.CONSTANT R12, desc[UR4][R14.64] ;  /* 0x000000040e0c7981 */ /* 0x000164000c1e9900 */
[----:B0-----:R-:W-:-:S04]  /*0510*/  IMAD.WIDE R14, R3, 0x4, R14 ;  /* 0x00000004030e7825 */ /* 0x001fc800078e020e */
[----:B--2---:R-:W-:Y:S02]  /*0520*/  FFMA R11, R22, R11, R29 ;  /* 0x0000000b160b7223 */ /* 0x004fe4000000001d */
[----:B------:R0:W2:Y:S04]  /*0530*/  LDG.E.CONSTANT R22, desc[UR4][R18.64] ;  /* 0x0000000412167981 */ /* 0x0000a8000c1e9900 */
[----:B------:R-:W2:Y:S01]  /*0540*/  LDG.E.CONSTANT R29, desc[UR4][R14.64] ;  /* 0x000000040e1d7981 */ /* 0x000ea2000c1e9900 */
[----:B0-----:R-:W-:-:S05]  /*0550*/  IMAD.WIDE R18, R0, 0x4, R16 ;  /* 0x0000000400127825 */ /* 0x001fca00078e0210 */
[----:B------:R0:W2:Y:S02]  /*0560*/  LDG.E.CONSTANT R17, desc[UR4][R18.64] ;  /* 0x0000000412117981 */ /* 0x0000a4000c1e9900 */
[----:B0-----:R-:W-:-:S06]  /*0570*/  IMAD.WIDE R18, R0, 0x4, R18 ;  /* 0x0000000400127825 */ /* 0x001fcc00078e0212 */
[----:B------:R-:W2:Y:S01]  /*0580*/  LDG.E.CONSTANT R18, desc[UR4][R18.64] ;  /* 0x0000000412127981 */ /* 0x000ea2000c1e9900 */
[----:B---3--:R-:W-:Y:S01]  /*0590*/  FFMA R28, R28, R27, R11 ;  /* 0x0000001b1c1c7223 */ /* 0x008fe2000000000b */
[----:B------:R-:W-:-:S03]  /*05a0*/  IADD3 R9, PT, PT, R9, 0x8, RZ ;  /* 0x0000000809097810 */ /* 0x000fc60007ffe0ff */
[----:B----4-:R-:W-:Y:S01]  /*05b0*/  FFMA R26, R25, R26, R28 ;  /* 0x0000001a191a7223 */ /* 0x010fe2000000001c */
[----:B------:R-:W-:-:S03]  /*05c0*/  ISETP.NE.AND P0, PT, R9, RZ, PT ;  /* 0x000000ff0900720c */ /* 0x000fc60003f05270 */
[----:B-----5:R-:W-:Y:S01]  /*05d0*/  FFMA R24, R23, R24, R26 ;  /* 0x0000001817187223 */ /* 0x020fe2000000001a */
[----:B------:R-:W-:Y:S02]  /*05e0*/  LEA R10, R3, R10, 0x3 ;  /* 0x0000000a030a7211 */ /* 0x000fe400078e18ff */
[----:B------:R-:W-:Y:S01]  /*05f0*/  LEA R7, R0, R7, 0x3 ;  /* 0x0000000700077211 */ /* 0x000fe200078e18ff */
[----:B--2---:R-:W-:-:S04]  /*0600*/  FFMA R22, R21, R22, R24 ;  /* 0x0000001615167223 */ /* 0x004fc80000000018 */
[----:B------:R-:W-:-:S04]  /*0610*/  FFMA R13, R13, R20, R22 ;  /* 0x000000140d0d7223 */ /* 0x000fc80000000016 */
[----:B------:R-:W-:-:S04]  /*0620*/  FFMA R12, R12, R17, R13 ;  /* 0x000000110c0c7223 */ /* 0x000fc8000000000d */
[----:B------:R-:W-:Y:S01]  /*0630*/  FFMA R29, R29, R18, R12 ;  /* 0x000000121d1d7223 */ /* 0x000fe2000000000c */
[----:B------:R-:W-:Y:S06]  /*0640*/  @P0 BRA `(.L_x_31) ;  /* 0xfffffffc00440947 */ /* 0x000fec000383ffff */
.L_x_30:
[----:B------:R-:W-:Y:S05]  /*0650*/  @!P1 BRA `(.L_x_29) ;  /* 0x0000000000e49947 */ /* 0x000fea0003800000 */
[----:B------:R-:W-:Y:S02]  /*0660*/  ISETP.GE.U32.AND P0, PT, R6, 0x4, PT ;  /* 0x000000040600780c */ /* 0x000fe40003f06070 */
[----:B------:R-:W-:-:S04]  /*0670*/  LOP3.LUT R9, R2, 0x3, RZ, 0xc0, !PT ;  /* 0x0000000302097812 */ /* 0x000fc800078ec0ff */
[----:B------:R-:W-:-:S07]  /*0680*/  ISETP.NE.AND P1, PT, R9, RZ, PT ;  /* 0x000000ff0900720c */ /* 0x000fce0003f25270 */
[----:B------:R-:W-:Y:S06]  /*0690*/  @!P0 BRA `(.L_x_32) ;  /* 0x0000000000648947 */ /* 0x000fec0003800000 */
[----:B------:R-:W0:Y:S01]  /*06a0*/  LDC.64 R20, c[0x0][0x380] ;  /* 0x0000e000ff147b82 */ /* 0x000e220000000a00 */
[----:B------:R-:W-:Y:S02]  /*06b0*/  IMAD R7, R3, R8, R4 ;  /* 0x0000000803077224 */ /* 0x000fe400078e0204 */
[----:B------:R-:W-:-:S05]  /*06c0*/  IMAD R11, R8, R0, R5 ;  /* 0x00000000080b7224 */ /* 0x000fca00078e0205 */
[----:B------:R-:W1:Y:S01]  /*06d0*/  LDC.64 R22, c[0x0][0x388] ;  /* 0x0000e200ff167b82 */ /* 0x000e620000000a00 */
[----:B0-----:R-:W-:-:S04]  /*06e0*/  IMAD.WIDE R20, R7, 0x4, R20 ;  /* 0x0000000407147825 */ /* 0x001fc800078e0214 */
[----:B-1----:R-:W-:-:S04]  /*06f0*/  IMAD.WIDE R22, R11, 0x4, R22 ;  /* 0x000000040b167825 */ /* 0x002fc800078e0216 */
[C---:B------:R-:W-:Y:S02]  /*0700*/  IMAD.WIDE R10, R3.reuse, 0x4, R20 ;  /* 0x00000004030a7825 */ /* 0x040fe400078e0214 */
[----:B------:R-:W2:Y:S02]  /*0710*/  LDG.E.CONSTANT R20, desc[UR4][R20.64] ;  /* 0x0000000414147981 */ /* 0x000ea4000c1e9900 */
[C---:B------:R-:W-:Y:S02]  /*0720*/  IMAD.WIDE R12, R0.reuse, 0x4, R22 ;  /* 0x00000004000c7825 */ /* 0x040fe400078e0216 */
[----:B------:R-:W2:Y:S02]  /*0730*/  LDG.E.CONSTANT R22, desc[UR4][R22.64] ;  /* 0x0000000416167981 */ /* 0x000ea4000c1e9900 */
[----:B------:R-:W-:Y:S02]  /*0740*/  IMAD.WIDE R14, R3, 0x4, R10 ;  /* 0x00000004030e7825 */ /* 0x000fe400078e020a */
[----:B------:R-:W3:Y:S02]  /*0750*/  LDG.E.CONSTANT R11, desc[UR4][R10.64] ;  /* 0x000000040a0b7981 */ /* 0x000ee4000c1e9900 */
[----:B------:R-:W-:-:S02]  /*0760*/  IMAD.WIDE R6, R0, 0x4, R12 ;  /* 0x0000000400067825 */ /* 0x000fc400078e020c */
[----:B------:R-:W3:Y:S02]  /*0770*/  LDG.E.CONSTANT R12, desc[UR4][R12.64] ;  /* 0x000000040c0c7981 */ /* 0x000ee4000c1e9900 */
[----:B------:R-:W-:Y:S02]  /*0780*/  IMAD.WIDE R16, R3, 0x4, R14 ;  /* 0x0000000403107825 */ /* 0x000fe400078e020e */
[----:B------:R-:W4:Y:S02]  /*0790*/  LDG.E.CONSTANT R25, desc[UR4][R14.64] ;  /* 0x000000040e197981 */ /* 0x000f24000c1e9900 */
[----:B------:R-:W-:Y:S02]  /*07a0*/  IMAD.WIDE R18, R0, 0x4, R6 ;  /* 0x0000000400127825 */ /* 0x000fe400078e0206 */
        /* <DEDUP_REMOVED lines=8> */
.L_x_32:
[----:B------:R-:W-:Y:S05]  /*0830*/  @!P1 BRA `(.L_x_29) ;  /* 0x00000000006c9947 */ /* 0x000fea0003800000 */
[----:B------:R-:W0:Y:S01]  /*0840*/  LDC.64 R14, c[0x0][0x380] ;  /* 0x0000e000ff0e7b82 */ /* 0x000e220000000a00 */
[----:B------:R-:W-:Y:S02]  /*0850*/  ISETP.NE.AND P0, PT, R9, 0x1, PT ;  /* 0x000000010900780c */ /* 0x000fe40003f05270 */
[----:B------:R-:W-:-:S04]  /*0860*/  LOP3.LUT R2, R2, 0x1, RZ, 0xc0, !PT ;  /* 0x0000000102027812 */ /* 0x000fc800078ec0ff */
[----:B------:R-:W-:Y:S01]  /*0870*/  ISETP.NE.U32.AND P1, PT, R2, 0x1, PT ;  /* 0x000000010200780c */ /* 0x000fe20003f25070 */
[----:B------:R-:W1:Y:S06]  /*0880*/  LDC.64 R12, c[0x0][0x388] ;  /* 0x0000e200ff0c7b82 */ /* 0x000e6c0000000a00 */
[----:B------:R-:W-:Y:S02]  /*0890*/  @P0 IMAD R17, R3, R8, R4 ;  /* 0x0000000803110224 */ /* 0x000fe400078e0204 */
[----:B------:R-:W2:Y:S01]  /*08a0*/  LDC.64 R6, c[0x0][0x380] ;  /* 0x0000e000ff067b82 */ /* 0x000ea20000000a00 */
[C---:B------:R-:W-:Y:S01]  /*08b0*/  @P0 IMAD R9, R8.reuse, R0, R5 ;  /* 0x0000000008090224 */ /* 0x040fe200078e0205 */
[----:B------:R-:W-:-:S06]  /*08c0*/  @P0 IADD3 R8, PT, PT, R8, 0x2, RZ ;  /* 0x0000000208080810 */ /* 0x000fcc0007ffe0ff */
[----:B------:R-:W3:Y:S01]  /*08d0*/  LDC.64 R10, c[0x0][0x388] ;  /* 0x0000e200ff0a7b82 */ /* 0x000ee20000000a00 */
[----:B0-----:R-:W-:-:S04]  /*08e0*/  @P0 IMAD.WIDE R16, R17, 0x4, R14 ;  /* 0x0000000411100825 */ /* 0x001fc800078e020e */
[----:B-1----:R-:W-:Y:S01]  /*08f0*/  @P0 IMAD.WIDE R12, R9, 0x4, R12 ;  /* 0x00000004090c0825 */ /* 0x002fe200078e020c */
[----:B------:R-:W4:Y:S03]  /*0900*/  @P0 LDG.E.CONSTANT R2, desc[UR4][R16.64] ;  /* 0x0000000410020981 */ /* 0x000f26000c1e9900 */
[C---:B------:R-:W-:Y:S02]  /*0910*/  @!P1 IMAD R19, R3.reuse, R8, R4 ;  /* 0x0000000803139224 */ /* 0x040fe400078e0204 */
[----:B------:R-:W-:Y:S02]  /*0920*/  @!P1 IMAD R21, R8, R0, R5 ;  /* 0x0000000008159224 */ /* 0x000fe400078e0205 */
[----:B------:R-:W-:-:S04]  /*0930*/  @P0 IMAD.WIDE R14, R3, 0x4, R16 ;  /* 0x00000004030e0825 */ /* 0x000fc800078e0210 */
[----:B------:R-:W-:Y:S02]  /*0940*/  @P0 IMAD.WIDE R8, R0, 0x4, R12 ;  /* 0x0000000400080825 */ /* 0x000fe400078e020c */
[----:B------:R-:W4:Y:S02]  /*0950*/  @P0 LDG.E.CONSTANT R12, desc[UR4][R12.64] ;  /* 0x000000040c0c0981 */ /* 0x000f24000c1e9900 */
[----:B--2---:R-:W-:Y:S02]  /*0960*/  @!P1 IMAD.WIDE R6, R19, 0x4, R6 ;  /* 0x0000000413069825 */ /* 0x004fe400078e0206 */
[----:B------:R-:W2:Y:S02]  /*0970*/  @P0 LDG.E.CONSTANT R15, desc[UR4][R14.64] ;  /* 0x000000040e0f0981 */ /* 0x000ea4000c1e9900 */
[----:B---3--:R-:W-:Y:S02]  /*0980*/  @!P1 IMAD.WIDE R10, R21, 0x4, R10 ;  /* 0x00000004150a9825 */ /* 0x008fe400078e020a */
[----:B------:R-:W2:Y:S04]  /*0990*/  @P0 LDG.E.CONSTANT R8, desc[UR4][R8.64] ;  /* 0x0000000408080981 */ /* 0x000ea8000c1e9900 */
[----:B------:R-:W3:Y:S04]  /*09a0*/  @!P1 LDG.E.CONSTANT R6, desc[UR4][R6.64] ;  /* 0x0000000406069981 */ /* 0x000ee8000c1e9900 */
[----:B------:R-:W3:Y:S01]  /*09b0*/  @!P1 LDG.E.CONSTANT R10, desc[UR4][R10.64] ;  /* 0x000000040a0a9981 */ /* 0x000ee2000c1e9900 */
[----:B----4-:R-:W-:-:S04]  /*09c0*/  @P0 FFMA R2, R2, R12, R29 ;  /* 0x0000000c02020223 */ /* 0x010fc8000000001d */
[----:B--2---:R-:W-:-:S04]  /*09d0*/  @P0 FFMA R29, R15, R8, R2 ;  /* 0x000000080f1d0223 */ /* 0x004fc80000000002 */
[----:B---3--:R-:W-:-:S07]  /*09e0*/  @!P1 FFMA R29, R6, R10, R29 ;  /* 0x0000000a061d9223 */ /* 0x008fce000000001d */
.L_x_29:
[----:B------:R-:W0:Y:S01]  /*09f0*/  LDC.64 R6, c[0x0][0x390] ;  /* 0x0000e400ff067b82 */ /* 0x000e220000000a00 */
[----:B------:R-:W-:-:S04]  /*0a00*/  IMAD R3, R3, R5, R4 ;  /* 0x0000000503037224 */ /* 0x000fc800078e0204 */
[----:B0-----:R-:W-:-:S05]  /*0a10*/  IMAD.WIDE R2, R3, 0x4, R6 ;  /* 0x0000000403027825 */ /* 0x001fca00078e0206 */
[----:B------:R-:W-:Y:S01]  /*0a20*/  STG.E desc[UR4][R2.64], R29 ;  /* 0x0000001d02007986 */ /* 0x000fe2000c101904 */
[----:B------:R-:W-:Y:S05]  /*0a30*/  EXIT ;  /* 0x000000000000794d */ /* 0x000fea0003800000 */
.L_x_33:
        /* <DEDUP_REMOVED lines=12> */
.L_x_55:


//--------------------- .text._Z6col2imPKfPfiiiiii --------------------------
	.section	.text._Z6col2imPKfPfiiiiii,"ax",@progbits
	.align	128
        .global         _Z6col2imPKfPfiiiiii
        .type           _Z6col2imPKfPfiiiiii,@function
        .size           _Z6col2imPKfPfiiiiii,(.L_x_56 - _Z6col2imPKfPfiiiiii)
        .other          _Z6col2imPKfPfiiiiii,@"STO_CUDA_ENTRY STV_DEFAULT"
_Z6col2imPKfPfiiiiii:
.text._Z6col2imPKfPfiiiiii:
        /* <DEDUP_REMOVED lines=9> */
[----:B------:R-:W0:Y:S01]  /*0090*/  LDC R8, c[0x0][0x39c] ;  /* 0x0000e700ff087b82 */ /* 0x000e220000000800 */
[----:B------:R-:W0:Y:S02]  /*00a0*/  LDCU UR4, c[0x0][0x390] ;  /* 0x00007200ff0477ac */ /* 0x000e240008000800 */
[----:B0-----:R-:W-:-:S04]  /*00b0*/  VIMNMX R2, PT, PT, R8, UR4, PT ;  /* 0x0000000408027c48 */ /* 0x001fc8000bfe0100 */
[----:B------:R-:W-:-:S13]  /*00c0*/  ISETP.GE.AND P0, PT, R2, 0x1, PT ;  /* 0x000000010200780c */ /* 0x000fda0003f06270 */
[----:B------:R-:W-:Y:S05]  /*00d0*/  @!P0 EXIT ;  /* 0x000000000000894d */ /* 0x000fea0003800000 */
[----:B------:R-:W-:Y:S01]  /*00e0*/  IABS R9, R5 ;  /* 0x0000000500097213 */ /* 0x000fe20000000000 */
[----:B------:R-:W0:Y:S03]  /*00f0*/  LDCU.64 UR8, c[0x0][0x388] ;  /* 0x00007100ff0877ac */ /* 0x000e260008000a00 */
[----:B------:R-:W1:Y:S01]  /*0100*/  I2F.RP R2, R9 ;  /* 0x0000000900027306 */ /* 0x000e620000209400 */
[----:B------:R-:W2:Y:S01]  /*0110*/  LDCU.64 UR12, c[0x0][0x358] ;  /* 0x00006b00ff0c77ac */ /* 0x000ea20008000a00 */
[----:B------:R-:W-:-:S06]  /*0120*/  UMOV UR4, URZ ;  /* 0x000000ff00047c82 */ /* 0x000fcc0008000000 */
[----:B-1----:R-:W1:Y:S01]  /*0130*/  MUFU.RCP R2, R2 ;  /* 0x0000000200027308 */ /* 0x002e620000001000 */
[----:B0-----:R-:W-:-:S04]  /*0140*/  UIADD3 UR8, UP0, UPT, UR8, 0x20, URZ ;  /* 0x0000002008087890 */ /* 0x001fc8000ff1e0ff */
[----:B------:R-:W-:Y:S01]  /*0150*/  UIADD3.X UR9, UPT, UPT, URZ, UR9, URZ, UP0, !UPT ;  /* 0x00000009ff097290 */ /* 0x000fe200087fe4ff */
[----:B-1----:R-:W-:-:S04]  /*0160*/  IADD3 R6, PT, PT, R2, 0xffffffe, RZ ;  /* 0x0ffffffe02067810 */ /* 0x002fc80007ffe0ff */
[----:B------:R0:W1:Y:S02]  /*0170*/  F2I.FTZ.U32.TRUNC.NTZ R7, R6 ;  /* 0x0000000600077305 */ /* 0x000064000021f000 */
[----:B0-----:R-:W-:Y:S01]  /*0180*/  HFMA2 R6, -RZ, RZ, 0, 0 ;  /* 0x00000000ff067431 */ /* 0x001fe200000001ff */
[----:B-1----:R-:W-:-:S05]  /*0190*/  IADD3 R4, PT, PT, RZ, -R7, RZ ;  /* 0x80000007ff047210 */ /* 0x002fca0007ffe0ff */
[----:B------:R-:W-:Y:S01]  /*01a0*/  IMAD R11, R4, R9, RZ ;  /* 0x00000009040b7224 */ /* 0x000fe200078e02ff */
[----:B------:R-:W-:-:S03]  /*01b0*/  IABS R4, R0 ;  /* 0x0000000000047213 */ /* 0x000fc60000000000 */
[----:B------:R-:W-:Y:S01]  /*01c0*/  IMAD.HI.U32 R7, R7, R11, R6 ;  /* 0x0000000b07077227 */ /* 0x000fe200078e0006 */
[----:B------:R-:W-:-:S05]  /*01d0*/  LOP3.LUT R6, R8, 0x7, RZ, 0xc0, !PT ;  /* 0x0000000708067812 */ /* 0x000fca00078ec0ff */
[----:B------:R-:W-:-:S05]  /*01e0*/  IMAD.HI.U32 R2, R7, R4, RZ ;  /* 0x0000000407027227 */ /* 0x000fca00078e00ff */
[----:B------:R-:W-:-:S05]  /*01f0*/  IADD3 R7, PT, PT, -R2, RZ, RZ ;  /* 0x000000ff02077210 */ /* 0x000fca0007ffe1ff */
[----:B------:R-:W-:Y:S01]  /*0200*/  IMAD R4, R9, R7, R4 ;  /* 0x0000000709047224 */ /* 0x000fe200078e0204 */
[----:B------:R-:W-:-:S04]  /*0210*/  LOP3.LUT R7, R8, 0x3, RZ, 0xc0, !PT ;  /* 0x0000000308077812 */ /* 0x000fc800078ec0ff */
[----:B------:R-:W-:-:S13]  /*0220*/  ISETP.GT.U32.AND P2, PT, R9, R4, PT ;  /* 0x000000040900720c */ /* 0x000fda0003f44070 */
[-C--:B------:R-:W-:Y:S02]  /*0230*/  @!P2 IADD3 R4, PT, PT, R4, -R9.reuse, RZ ;  /* 0x800000090404a210 */ /* 0x080fe40007ffe0ff */
[----:B------:R-:W-:Y:S02]  /*0240*/  @!P2 IADD3 R2, PT, PT, R2, 0x1, RZ ;  /* 0x000000010202a810 */ /* 0x000fe40007ffe0ff */
[----:B------:R-:W-:Y:S02]  /*0250*/  ISETP.GE.U32.AND P0, PT, R4, R9, PT ;  /* 0x000000090400720c */ /* 0x000fe40003f06070 */
[----:B------:R-:W-:Y:S02]  /*0260*/  LOP3.LUT R4, R0, R5, RZ, 0x3c, !PT ;  /* 0x0000000500047212 */ /* 0x000fe400078e3cff */
[----:B------:R-:W-:Y:S02]  /*0270*/  ISETP.NE.AND P2, PT, R5, RZ, PT ;  /* 0x000000ff0500720c */ /* 0x000fe40003f45270 */
[----:B------:R-:W-:-:S07]  /*0280*/  ISETP.GE.AND P1, PT, R4, RZ, PT ;  /* 0x000000ff0400720c */ /* 0x000fce0003f26270 */
[----:B------:R-:W-:-:S06]  /*0290*/  @P0 IADD3 R2, PT, PT, R2, 0x1, RZ ;  /* 0x0000000102020810 */ /* 0x000fcc0007ffe0ff */
[----:B------:R-:W-:Y:S02]  /*02a0*/  @!P1 IADD3 R2, PT, PT, -R2, RZ, RZ ;  /* 0x000000ff02029210 */ /* 0x000fe40007ffe1ff */
[----:B------:R-:W-:-:S04]  /*02b0*/  @!P2 LOP3.LUT R2, RZ, R5, RZ, 0x33, !PT ;  /* 0x00000005ff02a212 */ /* 0x000fc800078e33ff */
[----:B------:R-:W-:-:S05]  /*02c0*/  IADD3 R4, PT, PT, -R2, RZ, RZ ;  /* 0x000000ff02047210 */ /* 0x000fca0007ffe1ff */
[----:B------:R-:W-:Y:S01]  /*02d0*/  IMAD R4, R5, R4, R0 ;  /* 0x0000000405047224 */ /* 0x000fe200078e0200 */
[----:B--2---:R-:W-:-:S07]  /*02e0*/  LOP3.LUT R5, R8, 0xf, RZ, 0xc0, !PT ;  /* 0x0000000f08057812 */ /* 0x004fce00078ec0ff */
.L_x_40:
[----:B0--3--:R-:W0:Y:S01]  /*02f0*/  LDC R9, c[0x0][0x394] ;  /* 0x0000e500ff097b82 */ /* 0x009e220000000800 */
[----:B------:R-:W-:Y:S01]  /*0300*/  UMOV UR5, URZ ;  /* 0x000000ff00057c82 */ /* 0x000fe20008000000 */
[----:B012-4-:R-:W-:-:S07]  /*0310*/  IMAD R8, R9, UR4, R2 ;  /* 0x0000000409087c24 */ /* 0x017fce000f8e0202 */
.L_x_39:
[----:B0-----:R-:W0:Y:S01]  /*0320*/  LDCU.64 UR10, c[0x0][0x398] ;  /* 0x00007300ff0a77ac */ /* 0x001e220008000a00 */
[----:B---3--:R-:W-:Y:S01]  /*0330*/  IADD3 R9, PT, PT, R8, UR5, RZ ;  /* 0x0000000508097c10 */ /* 0x008fe2000fffe0ff */
[----:B------:R-:W-:Y:S01]  /*0340*/  UMOV UR6, URZ ;  /* 0x000000ff00067c82 */ /* 0x000fe20008000000 */
[----:B0-----:R-:W-:-:S03]  /*0350*/  UISETP.GE.U32.AND UP1, UPT, UR11, 0x10, UPT ;  /* 0x000000100b00788c */ /* 0x001fc6000bf26070 */
[----:B------:R-:W-:Y:S01]  /*0360*/  IMAD R9, R9, UR10, R4 ;  /* 0x0000000a09097c24 */ /* 0x000fe2000f8e0204 */
[----:B------:R-:W-:Y:S02]  /*0370*/  UIMAD UR7, UR4, UR11, UR5 ;  /* 0x0000000b040772a4 */ /* 0x000fe4000f8e0205 */
[----:B------:R-:W-:-:S04]  /*0380*/  UIADD3 UR5, UPT, UPT, UR5, 0x1, URZ ;  /* 0x0000000105057890 */ /* 0x000fc8000fffe0ff */
[----:B------:R-:W-:Y:S01]  /*0390*/  UISETP.NE.AND UP0, UPT, UR5, UR11, UPT ;  /* 0x0000000b0500728c */ /* 0x000fe2000bf05270 */
[----:B-12-4-:R-:W-:Y:S10]  /*03a0*/  BRA.U !UP1, `(.L_x_34) ;  /* 0x0000000109f87547 */ /* 0x016ff4000b800000 */
[----:B------:R-:W-:Y:S01]  /*03b0*/  IMAD R11, R3, UR11, RZ ;  /* 0x0000000b030b7c24 */ /* 0x000fe2000f8e02ff */
[----:B------:R-:W-:Y:S01]  /*03c0*/  ULOP3.LUT UR6, UR11, 0x7ffffff0, URZ, 0xc0, !UPT ;  /* 0x7ffffff00b067892 */ /* 0x000fe2000f8ec0ff */
[----:B------:R-:W-:Y:S02]  /*03d0*/  MOV R10, R9 ;  /* 0x00000009000a7202 */ /* 0x000fe40000000f00 */
[----:B------:R-:W-:Y:S01]  /*03e0*/  IMAD R12, R11, UR7, R0 ;  /* 0x000000070b0c7c24 */ /* 0x000fe2000f8e0200 */
[----:B------:R-:W-:-:S12]  /*03f0*/  UIADD3 UR10, UPT, UPT, -UR6, URZ, URZ ;  /* 0x000000ff060a7290 */ /* 0x000fd8000fffe1ff */
.L_x_35:
[----:B------:R-:W0:Y:S02]  /*0400*/  LDC.64 R28, c[0x0][0x380] ;  /* 0x0000e000ff1c7b82 */ /* 0x000e240000000a00 */
[----:B0-----:R-:W-:-:S05]  /*0410*/  IMAD.WIDE R28, R12, 0x4, R28 ;  /* 0x000000040c1c7825 */ /* 0x001fca00078e021c */
[----:B------:R-:W2:Y:S01]  /*0420*/  LDG.E.CONSTANT R25, desc[UR12][R28.64] ;  /* 0x0000000c1c197981 */ /* 0x000ea2000c1e9900 */
[----:B------:R-:W-:-:S05]  /*0430*/  IMAD.WIDE R18, R3, 0x4, R28 ;  /* 0x0000000403127825 */ /* 0x000fca00078e021c */
[----:B------:R-:W3:Y:S01]  /*0440*/  LDG.E.CONSTANT R23, desc[UR12][R18.64] ;  /* 0x0000000c12177981 */ /* 0x000ee2000c1e9900 */
[----:B------:R-:W-:-:S05]  /*0450*/  IMAD.WIDE R14, R3, 0x4, R18 ;  /* 0x00000004030e7825 */ /* 0x000fca00078e0212 */
[----:B------:R-:W4:Y:S01]  /*0460*/  LDG.E.CONSTANT R21, desc[UR12][R14.64] ;  /* 0x0000000c0e157981 */ /* 0x000f22000c1e9900 */
[----:B------:R-:W-:-:S05]  /*0470*/  IMAD.WIDE R16, R3, 0x4, R14 ;  /* 0x0000000403107825 */ /* 0x000fca00078e020e */
[----:B------:R0:W5:Y:S02]  /*0480*/  LDG.E.CONSTANT R13, desc[UR12][R16.64] ;  /* 0x0000000c100d7981 */ /* 0x000164000c1e9900 */
[----:B0-----:R-:W-:-:S05]  /*0490*/  IMAD.WIDE R16, R3, 0x4, R16 ;  /* 0x0000000403107825 */ /* 0x001fca00078e0210 */
[----:B------:R-:W5:Y:S01]  /*04a0*/  LDG.E.CONSTANT R11, desc[UR12][R16.64] ;  /* 0x0000000c100b7981 */ /* 0x000f62000c1e9900 */
[----:B------:R-:W-:-:S05]  /*04b0*/  IMAD.WIDE R26, R3, 0x4, R16 ;  /* 0x00000004031a7825 */ /* 0x000fca00078e0210 */
[----:B------:R-:W5:Y:S01]  /*04c0*/  LDG.E.CONSTANT R24, desc[UR12][R26.64] ;  /* 0x0000000c1a187981 */ /* 0x000f62000c1e9900 */
[----:B------:R-:W-:-:S05]  /*04d0*/  IMAD.WIDE R14, R3, 0x4, R26 ;  /* 0x00000004030e7825 */ /* 0x000fca00078e021a */
[----:B------:R0:W5:Y:S01]  /*04e0*/  LDG.E.CONSTANT R22, desc[UR12][R14.64] ;  /* 0x0000000c0e167981 */ /* 0x000162000c1e9900 */
[----:B------:R-:W-:-:S05]  /*04f0*/  IMAD.WIDE R18, R3, 0x4, R14 ;  /* 0x0000000403127825 */ /* 0x000fca00078e020e */
[----:B------:R-:W5:Y:S01]  /*0500*/  LDG.E.CONSTANT R20, desc[UR12][R18.64] ;  /* 0x0000000c12147981 */ /* 0x000f62000c1e9900 */
[----:B------:R-:W-:-:S04]  /*0510*/  IMAD.WIDE R28, R3, 0x4, R18 ;  /* 0x00000004031c7825 */ /* 0x000fc800078e0212 */
[C---:B0-----:R-:W-:Y:S01]  /*0520*/  IMAD.WIDE R14, R3.reuse, 0x4, R28 ;  /* 0x00000004030e7825 */ /* 0x041fe200078e021c */
[----:B------:R-:W-:Y:S01]  /*0530*/  MOV R16, UR8 ;  /* 0x0000000800107c02 */ /* 0x000fe20008000f00 */
[----:B------:R-:W5:Y:S04]  /*0540*/  LDG.E.CONSTANT R29, desc[UR12][R28.64] ;  /* 0x0000000c1c1d7981 */ /* 0x000f68000c1e9900 */
[----:B------:R0:W5:Y:S02]  /*0550*/  LDG.E.CONSTANT R27, desc[UR12][R14.64] ;  /* 0x0000000c0e1b7981 */ /* 0x000164000c1e9900 */
[----:B0-----:R-:W-:Y:S01]  /*0560*/  IMAD.WIDE R14, R3, 0x4, R14 ;  /* 0x00000004030e7825 */ /* 0x001fe200078e020e */
[----:B------:R-:W-:-:S04]  /*0570*/  MOV R17, UR9 ;  /* 0x0000000900117c02 */ /* 0x000fc80008000f00 */
[----:B------:R-:W5:Y:S01]  /*0580*/  LDG.E.CONSTANT R26, desc[UR12][R14.64] ;  /* 0x0000000c0e1a7981 */ /* 0x000f62000c1e9900 */
[----:B------:R-:W-:-:S05]  /*0590*/  IMAD.WIDE R18, R3, 0x4, R14 ;  /* 0x0000000403127825 */ /* 0x000fca00078e020e */
[----:B------:R0:W5:Y:S01]  /*05a0*/  LDG.E.CONSTANT R28, desc[UR12][R18.64] ;  /* 0x0000000c121c7981 */ /* 0x000162000c1e9900 */
[----:B------:R-:W-:-:S04]  /*05b0*/  IMAD.WIDE R16, R10, 0x4, R16 ;  /* 0x000000040a107825 */ /* 0x000fc800078e0210 */
[----:B0-----:R-:W-:-:S04]  /*05c0*/  IMAD.WIDE R18, R3, 0x4, R18 ;  /* 0x0000000403127825 */ /* 0x001fc800078e0212 */
[C---:B------:R-:W-:Y:S01]  /*05d0*/  IMAD.WIDE R14, R3.reuse, 0x4, R18 ;  /* 0x00000004030e7825 */ /* 0x040fe200078e0212 */
[----:B--2---:R-:W-:Y:S04]  /*05e0*/  REDG.E.ADD.F32.FTZ.RN.STRONG.GPU desc[UR12][R16.64+-0x20], R25 ;  /* 0xffffe019100079a6 */ /* 0x004fe8000c12f30c */
[----:B---3--:R0:W-:Y:S04]  /*05f0*/  REDG.E.ADD.F32.FTZ.RN.STRONG.GPU desc[UR12][R16.64+-0x1c], R23 ;  /* 0xffffe417100079a6 */ /* 0x0081e8000c12f30c */
[----:B----4-:R1:W-:Y:S04]  /*0600*/  REDG.E.ADD.F32.FTZ.RN.STRONG.GPU desc[UR12][R16.64+-0x18], R21 ;  /* 0xffffe815100079a6 */ /* 0x0103e8000c12f30c */
[----:B-----5:R2:W-:Y:S04]  /*0610*/  REDG.E.ADD.F32.FTZ.RN.STRONG.GPU desc[UR12][R16.64+-0x14], R13 ;  /* 0xffffec0d100079a6 */ /* 0x0205e8000c12f30c */
[----:B0-----:R-:W3:Y:S04]  /*0620*/  LDG.E.CONSTANT R23, desc[UR12][R18.64] ;  /* 0x0000000c12177981 */ /* 0x001ee8000c1e9900 */
[----:B-1----:R0:W4:Y:S04]  /*0630*/  LDG.E.CONSTANT R21, desc[UR12][R14.64] ;  /* 0x0000000c0e157981 */ /* 0x002128000c1e9900 */
[----:B------:R1:W-:Y:S01]  /*0640*/  REDG.E.ADD.F32.FTZ.RN.STRONG.GPU desc[UR12][R16.64+-0x10], R11 ;  /* 0xfffff00b100079a6 */ /* 0x0003e2000c12f30c */
[----:B0-----:R-:W-:-:S03]  /*0650*/  IMAD.WIDE R14, R3, 0x4, R14 ;  /* 0x00000004030e7825 */ /* 0x001fc600078e020e */
[----:B------:R1:W-:Y:S04]  /*0660*/  REDG.E.ADD.F32.FTZ.RN.STRONG.GPU desc[UR12][R16.64+-0xc], R24 ;  /* 0xfffff418100079a6 */ /* 0x0003e8000c12f30c */
[----:B--2---:R0:W2:Y:S04]  /*0670*/  LDG.E.CONSTANT R13, desc[UR12][R14.64] ;  /* 0x0000000c0e0d7981 */ /* 0x0040a8000c1e9900 */
[----:B------:R1:W-:Y:S04]  /*0680*/  REDG.E.ADD.F32.FTZ.RN.STRONG.GPU desc[UR12][R16.64+-0x8], R22 ;  /* 0xfffff816100079a6 */ /* 0x0003e8000c12f30c */
[----:B------:R1:W-:Y:S01]  /*0690*/  REDG.E.ADD.F32.FTZ.RN.STRONG.GPU desc[UR12][R16.64+-0x4], R20 ;  /* 0xfffffc14100079a6 */ /* 0x0003e2000c12f30c */
[----:B0-----:R-:W-:-:S05]  /*06a0*/  IMAD.WIDE R14, R3, 0x4, R14 ;  /* 0x00000004030e7825 */ /* 0x001fca00078e020e */
[----:B------:R-:W5:Y:S04]  /*06b0*/  LDG.E.CONSTANT R25, desc[UR12][R14.64] ;  /* 0x0000000c0e197981 */ /* 0x000f68000c1e9900 */
[----:B------:R1:W-:Y:S04]  /*06c0*/  REDG.E.ADD.F32.FTZ.RN.STRONG.GPU desc[UR12][R16.64], R29 ;  /* 0x0000001d100079a6 */ /* 0x0003e8000c12f30c */
[----:B------:R1:W-:Y:S04]  /*06d0*/  REDG.E.ADD.F32.FTZ.RN.STRONG.GPU desc[UR12][R16.64+0x4], R27 ;  /* 0x0000041b100079a6 */ /* 0x0003e8000c12f30c */
[----:B------:R1:W-:Y:S04]  /*06e0*/  REDG.E.ADD.F32.FTZ.RN.STRONG.GPU desc[UR12][R16.64+0x8], R26 ;  /* 0x0000081a100079a6 */ /* 0x0003e8000c12f30c */
[----:B------:R1:W-:Y:S04]  /*06f0*/  REDG.E.ADD.F32.FTZ.RN.STRONG.GPU desc[UR12][R16.64+0xc], R28 ;  /* 0x00000c1c100079a6 */ /* 0x0003e8000c12f30c */
[----:B---3--:R1:W-:Y:S04]  /*0700*/  REDG.E.ADD.F32.FTZ.RN.STRONG.GPU desc[UR12][R16.64+0x10], R23 ;  /* 0x00001017100079a6 */ /* 0x0083e8000c12f30c */
[----:B----4-:R1:W-:Y:S04]  /*0710*/  REDG.E.ADD.F32.FTZ.RN.STRONG.GPU desc[UR12][R16.64+0x14], R21 ;  /* 0x00001415100079a6 */ /* 0x0103e8000c12f30c */
[----:B--2---:R1:W-:Y:S04]  /*0720*/  REDG.E.ADD.F32.FTZ.RN.STRONG.GPU desc[UR12][R16.64+0x18], R13 ;  /* 0x0000180d100079a6 */ /* 0x0043e8000c12f30c */
[----:B-----5:R1:W-:Y:S01]  /*0730*/  REDG.E.ADD.F32.FTZ.RN.STRONG.GPU desc[UR12][R16.64+0x1c], R25 ;  /* 0x00001c19100079a6 */ /* 0x0203e2000c12f30c */
[----:B------:R-:W-:-:S04]  /*0740*/  UIADD3 UR10, UPT, UPT, UR10, 0x10, URZ ;  /* 0x000000100a0a7890 */ /* 0x000fc8000fffe0ff */
[----:B------:R-:W-:Y:S01]  /*0750*/  UISETP.NE.AND UP1, UPT, UR10, URZ, UPT ;  /* 0x000000ff0a00728c */ /* 0x000fe2000bf25270 */
[----:B------:R-:W-:Y:S02]  /*0760*/  LEA R12, R3, R12, 0x4 ;  /* 0x0000000c030c7211 */ /* 0x000fe400078e20ff */
[----:B------:R-:W-:-:S06]  /*0770*/  IADD3 R10, PT, PT, R10, 0x10, RZ ;  /* 0x000000100a0a7810 */ /* 0x000fcc0007ffe0ff */
[----:B-1----:R-:W-:Y:S05]  /*0780*/  BRA.U UP1, `(.L_x_35) ;  /* 0xfffffffd011c7547 */ /* 0x002fea000b83ffff */
.L_x_34:
[----:B------:R-:W-:-:S13]  /*0790*/  ISETP.NE.AND P0, PT, R5, RZ, PT ;  /* 0x000000ff0500720c */ /* 0x000fda0003f05270 */
[----:B------:R-:W-:Y:S05]  /*07a0*/  @!P0 BRA `(.L_x_36) ;  /* 0x00000004003c8947 */ /* 0x000fea0003800000 */
[----:B------:R-:W-:Y:S02]  /*07b0*/  IADD3 R10, PT, PT, R5, -0x1, RZ ;  /* 0xffffffff050a7810 */ /* 0x000fe40007ffe0ff */
[----:B------:R-:W-:Y:S02]  /*07c0*/  ISETP.NE.AND P1, PT, R6, RZ, PT ;  /* 0x000000ff0600720c */ /* 0x000fe40003f25270 */
[----:B------:R-:W-:-:S13]  /*07d0*/  ISETP.GE.U32.AND P0, PT, R10, 0x7, PT ;  /* 0x000000070a00780c */ /* 0x000fda0003f06070 */
[----:B------:R-:W-:Y:S05]  /*07e0*/  @!P0 BRA `(.L_x_37) ;  /* 0x00000000007c8947 */ /* 0x000fea0003800000 */
[----:B------:R-:W0:Y:S01]  /*07f0*/  LDC.64 R22, c[0x0][0x380] ;  /* 0x0000e000ff167b82 */ /* 0x000e220000000a00 */
[----:B------:R-:W-:-:S06]  /*0800*/  UIMAD UR10, UR7, UR11, UR6 ;  /* 0x0000000b070a72a4 */ /* 0x000fcc000f8e0206 */
[----:B------:R-:W-:Y:S01]  /*0810*/  IMAD R11, R3, UR10, R0 ;  /* 0x0000000a030b7c24 */ /* 0x000fe2000f8e0200 */
[----:B------:R-:W1:Y:S03]  /*0820*/  LDC.64 R26, c[0x0][0x388] ;  /* 0x0000e200ff1a7b82 */ /* 0x000e660000000a00 */
[----:B0-----:R-:W-:-:S04]  /*0830*/  IMAD.WIDE R22, R11, 0x4, R22 ;  /* 0x000000040b167825 */ /* 0x001fc800078e0216 */
[C---:B------:R-:W-:Y:S02]  /*0840*/  IMAD.WIDE R20, R3.reuse, 0x4, R22 ;  /* 0x0000000403147825 */ /* 0x040fe400078e0216 */
[----:B------:R-:W2:Y:S02]  /*0850*/  LDG.E.CONSTANT R22, desc[UR12][R22.64] ;  /* 0x0000000c16167981 */ /* 0x000ea4000c1e9900 */
[C---:B------:R-:W-:Y:S02]  /*0860*/  IMAD.WIDE R10, R3.reuse, 0x4, R20 ;  /* 0x00000004030a7825 */ /* 0x040fe400078e0214 */
[----:B------:R-:W3:Y:S02]  /*0870*/  LDG.E.CONSTANT R20, desc[UR12][R20.64] ;  /* 0x0000000c14147981 */ /* 0x000ee4000c1e9900 */
[C---:B------:R-:W-:Y:S02]  /*0880*/  IMAD.WIDE R12, R3.reuse, 0x4, R10 ;  /* 0x00000004030c7825 */ /* 0x040fe400078e020a */
[----:B------:R-:W4:Y:S02]  /*0890*/  LDG.E.CONSTANT R11, desc[UR12][R10.64] ;  /* 0x0000000c0a0b7981 */ /* 0x000f24000c1e9900 */
[----:B------:R-:W-:-:S02]  /*08a0*/  IMAD.WIDE R14, R3, 0x4, R12 ;  /* 0x00000004030e7825 */ /* 0x000fc400078e020c */
[----:B------:R-:W5:Y:S02]  /*08b0*/  LDG.E.CONSTANT R13, desc[UR12][R12.64] ;  /* 0x0000000c0c0d7981 */ /* 0x000f64000c1e9900 */
[C---:B------:R-:W-:Y:S02]  /*08c0*/  IMAD.WIDE R16, R3.reuse, 0x4, R14 ;  /* 0x0000000403107825 */ /* 0x040fe400078e020e */
[----:B------:R-:W5:Y:S02]  /*08d0*/  LDG.E.CONSTANT R15, desc[UR12][R14.64] ;  /* 0x0000000c0e0f7981 */ /* 0x000f64000c1e9900 */
[C---:B------:R-:W-:Y:S02]  /*08e0*/  IMAD.WIDE R18, R3.reuse, 0x4, R16 ;  /* 0x0000000403127825 */ /* 0x040fe400078e0210 */
[----:B------:R-:W5:Y:S02]  /*08f0*/  LDG.E.CONSTANT R17, desc[UR12][R16.64] ;  /* 0x0000000c10117981 */ /* 0x000f64000c1e9900 */
[----:B------:R-:W-:-:S02]  /*0900*/  IMAD.WIDE R24, R3, 0x4, R18 ;  /* 0x0000000403187825 */ /* 0x000fc400078e0212 */
[----:B------:R-:W5:Y:S04]  /*0910*/  LDG.E.CONSTANT R19, desc[UR12][R18.64] ;  /* 0x0000000c12137981 */ /* 0x000f68000c1e9900 */
[----:B------:R-:W5:Y:S01]  /*0920*/  LDG.E.CONSTANT R25, desc[UR12][R24.64] ;  /* 0x0000000c18197981 */ /* 0x000f62000c1e9900 */
[----:B------:R-:W-:-:S05]  /*0930*/  IADD3 R29, PT, PT, R9, UR6, RZ ;  /* 0x00000006091d7c10 */ /* 0x000fca000fffe0ff */
[----:B-1----:R-:W-:-:S05]  /*0940*/  IMAD.WIDE R26, R29, 0x4, R26 ;  /* 0x000000041d1a7825 */ /* 0x002fca00078e021a */
[----:B--2---:R0:W-:Y:S04]  /*0950*/  REDG.E.ADD.F32.FTZ.RN.STRONG.GPU desc[UR12][R26.64], R22 ;  /* 0x000000161a0079a6 */ /* 0x0041e8000c12f30c */
[----:B---3--:R0:W-:Y:S04]  /*0960*/  REDG.E.ADD.F32.FTZ.RN.STRONG.GPU desc[UR12][R26.64+0x4], R20 ;  /* 0x000004141a0079a6 */ /* 0x0081e8000c12f30c */
[----:B----4-:R0:W-:Y:S04]  /*0970*/  REDG.E.ADD.F32.FTZ.RN.STRONG.GPU desc[UR12][R26.64+0x8], R11 ;  /* 0x0000080b1a0079a6 */ /* 0x0101e8000c12f30c */
[----:B-----5:R0:W-:Y:S04]  /*0980*/  REDG.E.ADD.F32.FTZ.RN.STRONG.GPU desc[UR12][R26.64+0xc], R13 ;  /* 0x00000c0d1a0079a6 */ /* 0x0201e8000c12f30c */
[----:B------:R0:W-:Y:S04]  /*0990*/  REDG.E.ADD.F32.FTZ.RN.STRONG.GPU desc[UR12][R26.64+0x10], R15 ;  /* 0x0000100f1a0079a6 */ /* 0x0001e8000c12f30c */
[----:B------:R0:W-:Y:S04]  /*09a0*/  REDG.E.ADD.F32.FTZ.RN.STRONG.GPU desc[UR12][R26.64+0x14], R17 ;  /* 0x000014111a0079a6 */ /* 0x0001e8000c12f30c */
[----:B------:R0:W-:Y:S04]  /*09b0*/  REDG.E.ADD.F32.FTZ.RN.STRONG.GPU desc[UR12][R26.64+0x18], R19 ;  /* 0x000018131a0079a6 */ /* 0x0001e8000c12f30c */
[----:B------:R0:W-:Y:S01]  /*09c0*/  REDG.E.ADD.F32.FTZ.RN.STRONG.GPU desc[UR12][R26.64+0x1c], R25 ;  /* 0x00001c191a0079a6 */ /* 0x0001e2000c12f30c */
[----:B------:R-:W-:-:S12]  /*09d0*/  UIADD3 UR6, UPT, UPT, UR6, 0x8, URZ ;  /* 0x0000000806067890 */ /* 0x000fd8000fffe0ff */
.L_x_37:
[----:B------:R-:W-:Y:S05]  /*09e0*/  @!P1 BRA `(.L_x_36) ;  /* 0x0000000000ac9947 */ /* 0x000fea0003800000 */
[----:B------:R-:W-:Y:S02]  /*09f0*/  IADD3 R10, PT, PT, R6, -0x1, RZ ;  /* 0xffffffff060a7810 */ /* 0x000fe40007ffe0ff */
[----:B------:R-:W-:Y:S02]  /*0a00*/  ISETP.NE.AND P1, PT, R7, RZ, PT ;  /* 0x000000ff0700720c */ /* 0x000fe40003f25270 */
[----:B------:R-:W-:-:S13]  /*0a10*/  ISETP.GE.U32.AND P0, PT, R10, 0x3, PT ;  /* 0x000000030a00780c */ /* 0x000fda0003f06070 */
[----:B------:R-:W-:Y:S05]  /*0a20*/  @!P0 BRA `(.L_x_38) ;  /* 0x00000000004c8947 */ /* 0x000fea0003800000 */
[----:B0-----:R-:W0:Y:S01]  /*0a30*/  LDC.64 R10, c[0x0][0x380] ;  /* 0x0000e000ff0a7b82 */ /* 0x001e220000000a00 */
        /* <DEDUP_REMOVED lines=8> */
[----:B------:R-:W-:Y:S02]  /*0ac0*/  IMAD.WIDE R10, R3, 0x4, R12 ;  /* 0x00000004030a7825 */ /* 0x000fe400078e020c */
[----:B------:R-:W4:Y:S04]  /*0ad0*/  LDG.E.CONSTANT R13, desc[UR12][R12.64] ;  /* 0x0000000c0c0d7981 */ /* 0x000f28000c1e9900 */
[----:B------:R-:W5:Y:S01]  /*0ae0*/  LDG.E.CONSTANT R11, desc[UR12][R10.64] ;  /* 0x0000000c0a0b7981 */ /* 0x000f62000c1e9900 */
[----:B------:R-:W-:-:S05]  /*0af0*/  IADD3 R21, PT, PT, R9, UR6, RZ ;  /* 0x0000000609157c10 */ /* 0x000fca000fffe0ff */
[----:B-1----:R-:W-:-:S05]  /*0b00*/  IMAD.WIDE R14, R21, 0x4, R14 ;  /* 0x00000004150e7825 */ /* 0x002fca00078e020e */
[----:B--2---:R1:W-:Y:S04]  /*0b10*/  REDG.E.ADD.F32.FTZ.RN.STRONG.GPU desc[UR12][R14.64], R17 ;  /* 0x000000110e0079a6 */ /* 0x0043e8000c12f30c */
[----:B---3--:R1:W-:Y:S04]  /*0b20*/  REDG.E.ADD.F32.FTZ.RN.STRONG.GPU desc[UR12][R14.64+0x4], R19 ;  /* 0x000004130e0079a6 */ /* 0x0083e8000c12f30c */
[----:B----4-:R1:W-:Y:S04]  /*0b30*/  REDG.E.ADD.F32.FTZ.RN.STRONG.GPU desc[UR12][R14.64+0x8], R13 ;  /* 0x0000080d0e0079a6 */ /* 0x0103e8000c12f30c */
[----:B-----5:R1:W-:Y:S01]  /*0b40*/  REDG.E.ADD.F32.FTZ.RN.STRONG.GPU desc[UR12][R14.64+0xc], R11 ;  /* 0x00000c0b0e0079a6 */ /* 0x0203e2000c12f30c */
[----:B------:R-:W-:-:S12]  /*0b50*/  UIADD3 UR6, UPT, UPT, UR6, 0x4, URZ ;  /* 0x0000000406067890 */ /* 0x000fd8000fffe0ff */
.L_x_38:
[----:B------:R-:W-:Y:S05]  /*0b60*/  @!P1 BRA `(.L_x_36) ;  /* 0x00000000004c9947 */ /* 0x000fea0003800000 */
[----:B01----:R-:W0:Y:S01]  /*0b70*/  LDC.64 R12, c[0x0][0x380] ;  /* 0x0000e000ff0c7b82 */ /* 0x003e220000000a00 */
[----:B------:R-:W-:-:S06]  /*0b80*/  UIMAD UR7, UR7, UR11, UR6 ;  /* 0x0000000b070772a4 */ /* 0x000fcc000f8e0206 */
[----:B------:R-:W-:-:S04]  /*0b90*/  IMAD R11, R3, UR7, R0 ;  /* 0x00000007030b7c24 */ /* 0x000fc8000f8e0200 */
[----:B0-----:R-:W-:Y:S02]  /*0ba0*/  IMAD.WIDE R12, R11, 0x4, R12 ;  /* 0x000000040b0c7825 */ /* 0x001fe400078e020c */
[----:B------:R-:W0:Y:S03]  /*0bb0*/  LDC.64 R10, c[0x0][0x388] ;  /* 0x0000e200ff0a7b82 */ /* 0x000e260000000a00 */
[----:B------:R-:W2:Y:S01]  /*0bc0*/  LDG.E.CONSTANT R15, desc[UR12][R12.64] ;  /* 0x0000000c0c0f7981 */ /* 0x000ea2000c1e9900 */
[----:B------:R-:W-:Y:S02]  /*0bd0*/  ISETP.NE.AND P0, PT, R7, 0x1, PT ;  /* 0x000000010700780c */ /* 0x000fe40003f05270 */
[----:B------:R-:W-:-:S05]  /*0be0*/  IADD3 R9, PT, PT, R9, UR6, RZ ;  /* 0x0000000609097c10 */ /* 0x000fca000fffe0ff */
[----:B0-----:R-:W-:-:S05]  /*0bf0*/  IMAD.WIDE R10, R9, 0x4, R10 ;  /* 0x00000004090a7825 */ /* 0x001fca00078e020a */
[----:B--2---:R2:W-:Y:S01]  /*0c00*/  REDG.E.ADD.F32.FTZ.RN.STRONG.GPU desc[UR12][R10.64], R15 ;  /* 0x0000000f0a0079a6 */ /* 0x0045e2000c12f30c */
[----:B------:R-:W-:Y:S05]  /*0c10*/  @!P0 BRA `(.L_x_36) ;  /* 0x0000000000208947 */ /* 0x000fea0003800000 */
[----:B------:R-:W-:-:S05]  /*0c20*/  IMAD.WIDE R12, R3, 0x4, R12 ;  /* 0x00000004030c7825 */ /* 0x000fca00078e020c */
[----:B------:R-:W3:Y:S01]  /*0c30*/  LDG.E.CONSTANT R9, desc[UR12][R12.64] ;  /* 0x0000000c0c097981 */ /* 0x000ee2000c1e9900 */
[----:B------:R-:W-:-:S03]  /*0c40*/  ISETP.NE.AND P0, PT, R7, 0x2, PT ;  /* 0x000000020700780c */ /* 0x000fc60003f05270 */
[----:B---3--:R3:W-:Y:S10]  /*0c50*/  REDG.E.ADD.F32.FTZ.RN.STRONG.GPU desc[UR12][R10.64+0x4], R9 ;  /* 0x000004090a0079a6 */ /* 0x0087f4000c12f30c */
[----:B------:R-:W-:Y:S05]  /*0c60*/  @!P0 BRA `(.L_x_36) ;  /* 0x00000000000c8947 */ /* 0x000fea0003800000 */
[----:B------:R-:W-:-:S06]  /*0c70*/  IMAD.WIDE R12, R3, 0x4, R12 ;  /* 0x00000004030c7825 */ /* 0x000fcc00078e020c */
[----:B------:R-:W4:Y:S04]  /*0c80*/  LDG.E.CONSTANT R13, desc[UR12][R12.64] ;  /* 0x0000000c0c0d7981 */ /* 0x000f28000c1e9900 */
[----:B----4-:R4:W-:Y:S02]  /*0c90*/  REDG.E.ADD.F32.FTZ.RN.STRONG.GPU desc[UR12][R10.64+0x8], R13 ;  /* 0x0000080d0a0079a6 */ /* 0x0109e4000c12f30c */
.L_x_36:
[----:B------:R-:W-:Y:S05]  /*0ca0*/  BRA.U UP0, `(.L_x_39) ;  /* 0xfffffff5009c7547 */ /* 0x000fea000b83ffff */
[----:B------:R-:W5:Y:S01]  /*0cb0*/  LDCU UR5, c[0x0][0x390] ;  /* 0x00007200ff0577ac */ /* 0x000f620008000800 */
[----:B------:R-:W-:-:S04]  /*0cc0*/  UIADD3 UR4, UPT, UPT, UR4, 0x1, URZ ;  /* 0x0000000104047890 */ /* 0x000fc8000fffe0ff */
[----:B-----5:R-:W-:-:S09]  /*0cd0*/  UISETP.NE.AND UP0, UPT, UR4, UR5, UPT ;  /* 0x000000050400728c */ /* 0x020fd2000bf05270 */
[----:B------:R-:W-:Y:S05]  /*0ce0*/  BRA.U UP0, `(.L_x_40) ;  /* 0xfffffff500807547 */ /* 0x000fea000b83ffff */
[----:B------:R-:W-:Y:S05]  /*0cf0*/  EXIT ;  /* 0x000000000000794d */ /* 0x000fea0003800000 */
.L_x_41:
        /* <DEDUP_REMOVED lines=16> */
.L_x_56:


//--------------------- .text._Z6im2colPKfPfiiiiii --------------------------
	.section	.text._Z6im2colPKfPfiiiiii,"ax",@progbits
	.align	128
        .global         _Z6im2colPKfPfiiiiii
        .type           _Z6im2colPKfPfiiiiii,@function
        .size           _Z6im2colPKfPfiiiiii,(.L_x_57 - _Z6im2colPKfPfiiiiii)
        .other          _Z6im2colPKfPfiiiiii,@"STO_CUDA_ENTRY STV_DEFAULT"
_Z6im2colPKfPfiiiiii:
.text._Z6im2colPKfPfiiiiii:
        /* <DEDUP_REMOVED lines=17> */
[----:B------:R-:W2:Y:S07]  /*0110*/  LDCU.64 UR12, c[0x0][0x358] ;  /* 0x00006b00ff0c77ac */ /* 0x000eae0008000a00 */
[----:B-1----:R-:W1:Y:S01]  /*0120*/  MUFU.RCP R2, R2 ;  /* 0x0000000200027308 */ /* 0x002e620000001000 */
[----:B0-----:R-:W-:-:S03]  /*0130*/  UIADD3 UR7, UP0, UPT, UR4, 0x20, URZ ;  /* 0x0000002004077890 */ /* 0x001fc6000ff1e0ff */
[----:B------:R-:W-:Y:S01]  /*0140*/  UMOV UR4, URZ ;  /* 0x000000ff00047c82 */ /* 0x000fe20008000000 */
        /* <DEDUP_REMOVED lines=26> */
.L_x_48:
[----:B01234-:R-:W-:-:S05]  /*02f0*/  UMOV UR5, URZ ;  /* 0x000000ff00057c82 */ /* 0x01ffca0008000000 */
.L_x_47:
[----:B0-234-:R-:W0:Y:S01]  /*0300*/  LDC R9, c[0x0][0x394] ;  /* 0x0000e500ff097b82 */ /* 0x01de220000000800 */
[----:B-1----:R-:W1:Y:S01]  /*0310*/  LDCU.64 UR10, c[0x0][0x398] ;  /* 0x00007300ff0a77ac */ /* 0x002e620008000a00 */
[----:B------:R-:W-:Y:S01]  /*0320*/  UMOV UR6, URZ ;  /* 0x000000ff00067c82 */ /* 0x000fe20008000000 */
[----:B-1----:R-:W-:Y:S02]  /*0330*/  UISETP.GE.U32.AND UP1, UPT, UR11, 0x10, UPT ;  /* 0x000000100b00788c */ /* 0x002fe4000bf26070 */
[----:B------:R-:W-:Y:S02]  /*0340*/  UIMAD UR9, UR4, UR11, UR5 ;  /* 0x0000000b040972a4 */ /* 0x000fe4000f8e0205 */
[----:B0-----:R-:W-:-:S05]  /*0350*/  IMAD R8, R9, UR4, R2 ;  /* 0x0000000409087c24 */ /* 0x001fca000f8e0202 */
[----:B------:R-:W-:Y:S01]  /*0360*/  IADD3 R9, PT, PT, R8, UR5, RZ ;  /* 0x0000000508097c10 */ /* 0x000fe2000fffe0ff */
[----:B------:R-:W-:-:S04]  /*0370*/  UIADD3 UR5, UPT, UPT, UR5, 0x1, URZ ;  /* 0x0000000105057890 */ /* 0x000fc8000fffe0ff */
[----:B------:R-:W-:Y:S01]  /*0380*/  IMAD R8, R9, UR10, R4 ;  /* 0x0000000a09087c24 */ /* 0x000fe2000f8e0204 */
[----:B------:R-:W-:Y:S01]  /*0390*/  UISETP.NE.AND UP0, UPT, UR5, UR11, UPT ;  /* 0x0000000b0500728c */ /* 0x000fe2000bf05270 */
[----:B------:R-:W-:Y:S10]  /*03a0*/  BRA.U !UP1, `(.L_x_42) ;  /* 0x0000000109f87547 */ /* 0x000ff4000b800000 */
[----:B------:R-:W-:Y:S01]  /*03b0*/  IMAD R11, R3, UR11, RZ ;  /* 0x0000000b030b7c24 */ /* 0x000fe2000f8e02ff */
[----:B------:R-:W-:Y:S01]  /*03c0*/  ULOP3.LUT UR6, UR11, 0x7ffffff0, URZ, 0xc0, !UPT ;  /* 0x7ffffff00b067892 */ /* 0x000fe2000f8ec0ff */
[----:B------:R-:W-:Y:S02]  /*03d0*/  MOV R9, R8 ;  /* 0x0000000800097202 */ /* 0x000fe40000000f00 */
[----:B------:R-:W-:Y:S01]  /*03e0*/  IMAD R10, R11, UR9, R0 ;  /* 0x000000090b0a7c24 */ /* 0x000fe2000f8e0200 */
[----:B------:R-:W-:-:S12]  /*03f0*/  UIADD3 UR10, UPT, UPT, -UR6, URZ, URZ ;  /* 0x000000ff060a7290 */ /* 0x000fd8000fffe1ff */
.L_x_43:
[----:B-1----:R-:W-:Y:S01]  /*0400*/  MOV R16, UR7 ;  /* 0x0000000700107c02 */ /* 0x002fe20008000f00 */
[----:B------:R-:W0:Y:S01]  /*0410*/  LDC.64 R20, c[0x0][0x388] ;  /* 0x0000e200ff147b82 */ /* 0x000e220000000a00 */
[----:B------:R-:W-:-:S03]  /*0420*/  MOV R17, UR8 ;  /* 0x0000000800117c02 */ /* 0x000fc60008000f00 */
[----:B------:R-:W-:-:S05]  /*0430*/  IMAD.WIDE R16, R9, 0x4, R16 ;  /* 0x0000000409107825 */ /* 0x000fca00078e0210 */
[----:B------:R-:W2:Y:S04]  /*0440*/  LDG.E.CONSTANT R19, desc[UR12][R16.64+-0x20] ;  /* 0xffffe00c10137981 */ /* 0x000ea8000c1e9900 */
[----:B------:R-:W3:Y:S04]  /*0450*/  LDG.E.CONSTANT R29, desc[UR12][R16.64+-0x1c] ;  /* 0xffffe40c101d7981 */ /* 0x000ee8000c1e9900 */
[----:B------:R-:W4:Y:S04]  /*0460*/  LDG.E.CONSTANT R27, desc[UR12][R16.64+-0x18] ;  /* 0xffffe80c101b7981 */ /* 0x000f28000c1e9900 */
[----:B------:R-:W5:Y:S04]  /*0470*/  LDG.E.CONSTANT R14, desc[UR12][R16.64+-0x14] ;  /* 0xffffec0c100e7981 */ /* 0x000f68000c1e9900 */
[----:B------:R-:W5:Y:S04]  /*0480*/  LDG.E.CONSTANT R15, desc[UR12][R16.64+-0x10] ;  /* 0xfffff00c100f7981 */ /* 0x000f68000c1e9900 */
[----:B------:R-:W5:Y:S04]  /*0490*/  LDG.E.CONSTANT R11, desc[UR12][R16.64+-0xc] ;  /* 0xfffff40c100b7981 */ /* 0x000f68000c1e9900 */
[----:B------:R-:W5:Y:S04]  /*04a0*/  LDG.E.CONSTANT R25, desc[UR12][R16.64+-0x8] ;  /* 0xfffff80c10197981 */ /* 0x000f68000c1e9900 */
[----:B------:R-:W5:Y:S04]  /*04b0*/  LDG.E.CONSTANT R13, desc[UR12][R16.64+-0x4] ;  /* 0xfffffc0c100d7981 */ /* 0x000f68000c1e9900 */
[----:B------:R-:W5:Y:S01]  /*04c0*/  LDG.E.CONSTANT R23, desc[UR12][R16.64] ;  /* 0x0000000c10177981 */ /* 0x000f62000c1e9900 */
[----:B0-----:R-:W-:-:S03]  /*04d0*/  IMAD.WIDE R20, R10, 0x4, R20 ;  /* 0x000000040a147825 */ /* 0x001fc600078e0214 */
[----:B------:R-:W5:Y:S04]  /*04e0*/  LDG.E.CONSTANT R12, desc[UR12][R16.64+0x4] ;  /* 0x0000040c100c7981 */ /* 0x000f68000c1e9900 */
[----:B------:R-:W5:Y:S04]  /*04f0*/  LDG.E.CONSTANT R22, desc[UR12][R16.64+0x8] ;  /* 0x0000080c10167981 */ /* 0x000f68000c1e9900 */
[----:B------:R-:W5:Y:S04]  /*0500*/  LDG.E.CONSTANT R24, desc[UR12][R16.64+0xc] ;  /* 0x00000c0c10187981 */ /* 0x000f68000c1e9900 */
[----:B------:R-:W5:Y:S04]  /*0510*/  LDG.E.CONSTANT R26, desc[UR12][R16.64+0x10] ;  /* 0x0000100c101a7981 */ /* 0x000f68000c1e9900 */
[----:B------:R-:W5:Y:S04]  /*0520*/  LDG.E.CONSTANT R28, desc[UR12][R16.64+0x18] ;  /* 0x0000180c101c7981 */ /* 0x000f68000c1e9900 */
[----:B--2---:R0:W-:Y:S02]  /*0530*/  STG.E desc[UR12][R20.64], R19 ;  /* 0x0000001314007986 */ /* 0x0041e4000c10190c */
[----:B0-----:R-:W-:-:S04]  /*0540*/  IMAD.WIDE R20, R3, 0x4, R20 ;  /* 0x0000000403147825 */ /* 0x001fc800078e0214 */
[C---:B------:R-:W-:Y:S01]  /*0550*/  IMAD.WIDE R18, R3.reuse, 0x4, R20 ;  /* 0x0000000403127825 */ /* 0x040fe200078e0214 */
[----:B---3--:R0:W-:Y:S04]  /*0560*/  STG.E desc[UR12][R20.64], R29 ;  /* 0x0000001d14007986 */ /* 0x0081e8000c10190c */
[----:B----4-:R1:W-:Y:S04]  /*0570*/  STG.E desc[UR12][R18.64], R27 ;  /* 0x0000001b12007986 */ /* 0x0103e8000c10190c */
[----:B0-----:R-:W2:Y:S04]  /*0580*/  LDG.E.CONSTANT R29, desc[UR12][R16.64+0x1c] ;  /* 0x00001c0c101d7981 */ /* 0x001ea8000c1e9900 */
[----:B-1----:R0:W3:Y:S01]  /*0590*/  LDG.E.CONSTANT R27, desc[UR12][R16.64+0x14] ;  /* 0x0000140c101b7981 */ /* 0x0020e2000c1e9900 */
[----:B------:R-:W-:-:S04]  /*05a0*/  IMAD.WIDE R18, R3, 0x4, R18 ;  /* 0x0000000403127825 */ /* 0x000fc800078e0212 */
[C---:B------:R-:W-:Y:S01]  /*05b0*/  IMAD.WIDE R20, R3.reuse, 0x4, R18 ;  /* 0x0000000403147825 */ /* 0x040fe200078e0212 */
[----:B-----5:R-:W-:Y:S04]  /*05c0*/  STG.E desc[UR12][R18.64], R14 ;  /* 0x0000000e12007986 */ /* 0x020fe8000c10190c */
[----:B------:R1:W-:Y:S02]  /*05d0*/  STG.E desc[UR12][R20.64], R15 ;  /* 0x0000000f14007986 */ /* 0x0003e4000c10190c */
[----:B-1----:R-:W-:-:S04]  /*05e0*/  IMAD.WIDE R14, R3, 0x4, R20 ;  /* 0x00000004030e7825 */ /* 0x002fc800078e0214 */
[----:B0-----:R-:W-:-:S04]  /*05f0*/  IMAD.WIDE R16, R3, 0x4, R14 ;  /* 0x0000000403107825 */ /* 0x001fc800078e020e */
[C---:B------:R-:W-:Y:S01]  /*0600*/  IMAD.WIDE R18, R3.reuse, 0x4, R16 ;  /* 0x0000000403127825 */ /* 0x040fe200078e0210 */
[----:B------:R-:W-:Y:S03]  /*0610*/  STG.E desc[UR12][R14.64], R11 ;  /* 0x0000000b0e007986 */ /* 0x000fe6000c10190c */
[C---:B------:R-:W-:Y:S01]  /*0620*/  IMAD.WIDE R20, R3.reuse, 0x4, R18 ;  /* 0x0000000403147825 */ /* 0x040fe200078e0212 */
[----:B------:R0:W-:Y:S04]  /*0630*/  STG.E desc[UR12][R16.64], R25 ;  /* 0x0000001910007986 */ /* 0x0001e8000c10190c */
[----:B------:R1:W-:Y:S01]  /*0640*/  STG.E desc[UR12][R18.64], R13 ;  /* 0x0000000d12007986 */ /* 0x0003e2000c10190c */
[----:B0-----:R-:W-:-:S03]  /*0650*/  IMAD.WIDE R16, R3, 0x4, R20 ;  /* 0x0000000403107825 */ /* 0x001fc600078e0214 */
[----:B------:R0:W-:Y:S01]  /*0660*/  STG.E desc[UR12][R20.64], R23 ;  /* 0x0000001714007986 */ /* 0x0001e2000c10190c */
[----:B-1----:R-:W-:-:S04]  /*0670*/  IMAD.WIDE R18, R3, 0x4, R16 ;  /* 0x0000000403127825 */ /* 0x002fc800078e0210 */
[C---:B0-----:R-:W-:Y:S01]  /*0680*/  IMAD.WIDE R20, R3.reuse, 0x4, R18 ;  /* 0x0000000403147825 */ /* 0x041fe200078e0212 */
[----:B------:R0:W-:Y:S03]  /*0690*/  STG.E desc[UR12][R16.64], R12 ;  /* 0x0000000c10007986 */ /* 0x0001e6000c10190c */
[----:B------:R-:W-:-:S04]  /*06a0*/  IMAD.WIDE R14, R3, 0x4, R20 ;  /* 0x00000004030e7825 */ /* 0x000fc800078e0214 */
[C---:B0-----:R-:W-:Y:S01]  /*06b0*/  IMAD.WIDE R12, R3.reuse, 0x4, R14 ;  /* 0x00000004030c7825 */ /* 0x041fe200078e020e */
[----:B------:R-:W-:Y:S03]  /*06c0*/  STG.E desc[UR12][R18.64], R22 ;  /* 0x0000001612007986 */ /* 0x000fe6000c10190c */
[C---:B------:R-:W-:Y:S01]  /*06d0*/  IMAD.WIDE R16, R3.reuse, 0x4, R12 ;  /* 0x0000000403107825 */ /* 0x040fe200078e020c */
[----:B------:R0:W-:Y:S04]  /*06e0*/  STG.E desc[UR12][R20.64], R24 ;  /* 0x0000001814007986 */ /* 0x0001e8000c10190c */
[----:B------:R1:W-:Y:S01]  /*06f0*/  STG.E desc[UR12][R14.64], R26 ;  /* 0x0000001a0e007986 */ /* 0x0003e2000c10190c */
[----:B0-----:R-:W-:Y:S01]  /*0700*/  IMAD.WIDE R24, R3, 0x4, R16 ;  /* 0x0000000403187825 */ /* 0x001fe200078e0210 */
[----:B------:R-:W-:-:S04]  /*0710*/  UIADD3 UR10, UPT, UPT, UR10, 0x10, URZ ;  /* 0x000000100a0a7890 */ /* 0x000fc8000fffe0ff */
[----:B------:R-:W-:Y:S01]  /*0720*/  UISETP.NE.AND UP1, UPT, UR10, URZ, UPT ;  /* 0x000000ff0a00728c */ /* 0x000fe2000bf25270 */
[----:B------:R-:W-:Y:S02]  /*0730*/  LEA R10, R3, R10, 0x4 ;  /* 0x0000000a030a7211 */ /* 0x000fe400078e20ff */
[----:B------:R-:W-:Y:S01]  /*0740*/  IADD3 R9, PT, PT, R9, 0x10, RZ ;  /* 0x0000001009097810 */ /* 0x000fe20007ffe0ff */
[----:B---3--:R1:W-:Y:S04]  /*0750*/  STG.E desc[UR12][R12.64], R27 ;  /* 0x0000001b0c007986 */ /* 0x0083e8000c10190c */
[----:B------:R1:W-:Y:S04]  /*0760*/  STG.E desc[UR12][R16.64], R28 ;  /* 0x0000001c10007986 */ /* 0x0003e8000c10190c */
[----:B--2---:R1:W-:Y:S01]  /*0770*/  STG.E desc[UR12][R24.64], R29 ;  /* 0x0000001d18007986 */ /* 0x0043e2000c10190c */
[----:B------:R-:W-:Y:S05]  /*0780*/  BRA.U UP1, `(.L_x_43) ;  /* 0xfffffffd011c7547 */ /* 0x000fea000b83ffff */
.L_x_42:
[----:B------:R-:W-:-:S13]  /*0790*/  ISETP.NE.AND P0, PT, R5, RZ, PT ;  /* 0x000000ff0500720c */ /* 0x000fda0003f05270 */
[----:B------:R-:W-:Y:S05]  /*07a0*/  @!P0 BRA `(.L_x_44) ;  /* 0x0000000400388947 */ /* 0x000fea0003800000 */
[----:B------:R-:W-:Y:S02]  /*07b0*/  IADD3 R9, PT, PT, R5, -0x1, RZ ;  /* 0xffffffff05097810 */ /* 0x000fe40007ffe0ff */
[----:B------:R-:W-:Y:S02]  /*07c0*/  ISETP.NE.AND P1, PT, R6, RZ, PT ;  /* 0x000000ff0600720c */ /* 0x000fe40003f25270 */
[----:B------:R-:W-:-:S13]  /*07d0*/  ISETP.GE.U32.AND P0, PT, R9, 0x7, PT ;  /* 0x000000070900780c */ /* 0x000fda0003f06070 */
[----:B------:R-:W-:Y:S05]  /*07e0*/  @!P0 BRA `(.L_x_45) ;  /* 0x00000000007c8947 */ /* 0x000fea0003800000 */
[----:B-1----:R-:W0:Y:S01]  /*07f0*/  LDC.64 R16, c[0x0][0x380] ;  /* 0x0000e000ff107b82 */ /* 0x002e220000000a00 */
[----:B------:R-:W-:-:S07]  /*0800*/  IADD3 R9, PT, PT, R8, UR6, RZ ;  /* 0x0000000608097c10 */ /* 0x000fce000fffe0ff */
[----:B------:R-:W1:Y:S01]  /*0810*/  LDC.64 R26, c[0x0][0x388] ;  /* 0x0000e200ff1a7b82 */ /* 0x000e620000000a00 */
        /* <DEDUP_REMOVED lines=8> */
[----:B------:R0:W5:Y:S01]  /*08a0*/  LDG.E.CONSTANT R28, desc[UR12][R16.64+0x1c] ;  /* 0x00001c0c101c7981 */ /* 0x000162000c1e9900 */
[----:B------:R-:W-:-:S02]  /*08b0*/  UIMAD UR10, UR9, UR11, UR6 ;  /* 0x0000000b090a72a4 */ /* 0x000fc4000f8e0206 */
[----:B------:R-:W-:-:S04]  /*08c0*/  UIADD3 UR6, UPT, UPT, UR6, 0x8, URZ ;  /* 0x0000000806067890 */ /* 0x000fc8000fffe0ff */
[----:B------:R-:W-:-:S04]  /*08d0*/  IMAD R11, R3, UR10, R0 ;  /* 0x0000000a030b7c24 */ /* 0x000fc8000f8e0200 */
[----:B-1----:R-:W-:-:S04]  /*08e0*/  IMAD.WIDE R26, R11, 0x4, R26 ;  /* 0x000000040b1a7825 */ /* 0x002fc800078e021a */
[----:B------:R-:W-:-:S04]  /*08f0*/  IMAD.WIDE R20, R3, 0x4, R26 ;  /* 0x0000000403147825 */ /* 0x000fc800078e021a */
[----:B------:R-:W-:-:S04]  /*0900*/  IMAD.WIDE R10, R3, 0x4, R20 ;  /* 0x00000004030a7825 */ /* 0x000fc800078e0214 */
[C---:B------:R-:W-:Y:S01]  /*0910*/  IMAD.WIDE R12, R3.reuse, 0x4, R10 ;  /* 0x00000004030c7825 */ /* 0x040fe200078e020a */
[----:B--2---:R1:W-:Y:S04]  /*0920*/  STG.E desc[UR12][R26.64], R15 ;  /* 0x0000000f1a007986 */ /* 0x0043e8000c10190c */
[----:B---3--:R2:W-:Y:S04]  /*0930*/  STG.E desc[UR12][R20.64], R19 ;  /* 0x0000001314007986 */ /* 0x0085e8000c10190c */
[----:B----4-:R3:W-:Y:S01]  /*0940*/  STG.E desc[UR12][R10.64], R23 ;  /* 0x000000170a007986 */ /* 0x0107e2000c10190c */
[----:B-1----:R-:W-:-:S03]  /*0950*/  IMAD.WIDE R14, R3, 0x4, R12 ;  /* 0x00000004030e7825 */ /* 0x002fc600078e020c */
[----:B-----5:R4:W-:Y:S04]  /*0960*/  STG.E desc[UR12][R12.64], R9 ;  /* 0x000000090c007986 */ /* 0x0209e8000c10190c */
[----:B------:R4:W-:Y:S01]  /*0970*/  STG.E desc[UR12][R14.64], R25 ;  /* 0x000000190e007986 */ /* 0x0009e2000c10190c */
[----:B0-----:R-:W-:-:S05]  /*0980*/  IMAD.WIDE R16, R3, 0x4, R14 ;  /* 0x0000000403107825 */ /* 0x001fca00078e020e */
[----:B------:R4:W-:Y:S01]  /*0990*/  STG.E desc[UR12][R16.64], R29 ;  /* 0x0000001d10007986 */ /* 0x0009e2000c10190c */
[----:B--2---:R-:W-:-:S05]  /*09a0*/  IMAD.WIDE R18, R3, 0x4, R16 ;  /* 0x0000000403127825 */ /* 0x004fca00078e0210 */
[----:B------:R4:W-:Y:S01]  /*09b0*/  STG.E desc[UR12][R18.64], R24 ;  /* 0x0000001812007986 */ /* 0x0009e2000c10190c */
[----:B---3--:R-:W-:-:S05]  /*09c0*/  IMAD.WIDE R22, R3, 0x4, R18 ;  /* 0x0000000403167825 */ /* 0x008fca00078e0212 */
[----:B------:R4:W-:Y:S02]  /*09d0*/  STG.E desc[UR12][R22.64], R28 ;  /* 0x0000001c16007986 */ /* 0x0009e4000c10190c */
.L_x_45:
[----:B------:R-:W-:Y:S05]  /*09e0*/  @!P1 BRA `(.L_x_44) ;  /* 0x0000000000a89947 */ /* 0x000fea0003800000 */
[----:B----4-:R-:W-:Y:S02]  /*09f0*/  IADD3 R9, PT, PT, R6, -0x1, RZ ;  /* 0xffffffff06097810 */ /* 0x010fe40007ffe0ff */
[----:B------:R-:W-:Y:S02]  /*0a00*/  ISETP.NE.AND P1, PT, R7, RZ, PT ;  /* 0x000000ff0700720c */ /* 0x000fe40003f25270 */
[----:B------:R-:W-:-:S13]  /*0a10*/  ISETP.GE.U32.AND P0, PT, R9, 0x3, PT ;  /* 0x000000030900780c */ /* 0x000fda0003f06070 */
[----:B------:R-:W-:Y:S05]  /*0a20*/  @!P0 BRA `(.L_x_46) ;  /* 0x00000000004c8947 */ /* 0x000fea0003800000 */
[----:B------:R-:W0:Y:S01]  /*0a30*/  LDC.64 R10, c[0x0][0x380] ;  /* 0x0000e000ff0a7b82 */ /* 0x000e220000000a00 */
[----:B------:R-:W-:-:S05]  /*0a40*/  IADD3 R19, PT, PT, R8, UR6, RZ ;  /* 0x0000000608137c10 */ /* 0x000fca000fffe0ff */
[----:B0-----:R-:W-:Y:S02]  /*0a50*/  IMAD.WIDE R18, R19, 0x4, R10 ;  /* 0x0000000413127825 */ /* 0x001fe400078e020a */
[----:B------:R-:W0:Y:S03]  /*0a60*/  LDC.64 R10, c[0x0][0x388] ;  /* 0x0000e200ff0a7b82 */ /* 0x000e260000000a00 */
[----:B------:R-:W2:Y:S04]  /*0a70*/  LDG.E.CONSTANT R9, desc[UR12][R18.64] ;  /* 0x0000000c12097981 */ /* 0x000ea8000c1e9900 */
[----:B------:R-:W3:Y:S04]  /*0a80*/  LDG.E.CONSTANT R21, desc[UR12][R18.64+0x4] ;  /* 0x0000040c12157981 */ /* 0x000ee8000c1e9900 */
[----:B------:R-:W4:Y:S04]  /*0a90*/  LDG.E.CONSTANT R23, desc[UR12][R18.64+0x8] ;  /* 0x0000080c12177981 */ /* 0x000f28000c1e9900 */
[----:B-1----:R-:W5:Y:S01]  /*0aa0*/  LDG.E.CONSTANT R25, desc[UR12][R18.64+0xc] ;  /* 0x00000c0c12197981 */ /* 0x002f62000c1e9900 */
[----:B------:R-:W-:-:S02]  /*0ab0*/  UIMAD UR10, UR9, UR11, UR6 ;  /* 0x0000000b090a72a4 */ /* 0x000fc4000f8e0206 */
[----:B------:R-:W-:-:S04]  /*0ac0*/  UIADD3 UR6, UPT, UPT, UR6, 0x4, URZ ;  /* 0x0000000406067890 */ /* 0x000fc8000fffe0ff */
[----:B------:R-:W-:-:S04]  /*0ad0*/  IMAD R13, R3, UR10, R0 ;  /* 0x0000000a030d7c24 */ /* 0x000fc8000f8e0200 */
[----:B0-----:R-:W-:-:S04]  /*0ae0*/  IMAD.WIDE R10, R13, 0x4, R10 ;  /* 0x000000040d0a7825 */ /* 0x001fc800078e020a */
[----:B------:R-:W-:-:S04]  /*0af0*/  IMAD.WIDE R12, R3, 0x4, R10 ;  /* 0x00000004030c7825 */ /* 0x000fc800078e020a */
[----:B------:R-:W-:-:S04]  /*0b00*/  IMAD.WIDE R14, R3, 0x4, R12 ;  /* 0x00000004030e7825 */ /* 0x000fc800078e020c */
[----:B------:R-:W-:Y:S01]  /*0b10*/  IMAD.WIDE R16, R3, 0x4, R14 ;  /* 0x0000000403107825 */ /* 0x000fe200078e020e */
[----:B--2---:R0:W-:Y:S04]  /*0b20*/  STG.E desc[UR12][R10.64], R9 ;  /* 0x000000090a007986 */ /* 0x0041e8000c10190c */
[----:B---3--:R0:W-:Y:S04]  /*0b30*/  STG.E desc[UR12][R12.64], R21 ;  /* 0x000000150c007986 */ /* 0x0081e8000c10190c */
[----:B----4-:R0:W-:Y:S04]  /*0b40*/  STG.E desc[UR12][R14.64], R23 ;  /* 0x000000170e007986 */ /* 0x0101e8000c10190c */
[----:B-----5:R0:W-:Y:S02]  /*0b50*/  STG.E desc[UR12][R16.64], R25 ;  /* 0x0000001910007986 */ /* 0x0201e4000c10190c */
.L_x_46:
[----:B------:R-:W-:Y:S05]  /*0b60*/  @!P1 BRA `(.L_x_44) ;  /* 0x0000000000489947 */ /* 0x000fea0003800000 */
[----:B0-----:R-:W0:Y:S01]  /*0b70*/  LDC.64 R10, c[0x0][0x380] ;  /* 0x0000e000ff0a7b82 */ /* 0x001e220000000a00 */
[----:B------:R-:W-:-:S05]  /*0b80*/  IADD3 R9, PT, PT, R8, UR6, RZ ;  /* 0x0000000608097c10 */ /* 0x000fca000fffe0ff */
[----:B0-----:R-:W-:Y:S02]  /*0b90*/  IMAD.WIDE R10, R9, 0x4, R10 ;  /* 0x00000004090a7825 */ /* 0x001fe400078e020a */
[----:B------:R-:W0:Y:S03]  /*0ba0*/  LDC.64 R8, c[0x0][0x388] ;  /* 0x0000e200ff087b82 */ /* 0x000e260000000a00 */
[----:B-1----:R-:W2:Y:S01]  /*0bb0*/  LDG.E.CONSTANT R13, desc[UR12][R10.64] ;  /* 0x0000000c0a0d7981 */ /* 0x002ea2000c1e9900 */
[----:B------:R-:W-:Y:S01]  /*0bc0*/  UIMAD UR6, UR9, UR11, UR6 ;  /* 0x0000000b090672a4 */ /* 0x000fe2000f8e0206 */
[----:B------:R-:W-:-:S05]  /*0bd0*/  ISETP.NE.AND P0, PT, R7, 0x1, PT ;  /* 0x000000010700780c */ /* 0x000fca0003f05270 */
[----:B------:R-:W-:-:S04]  /*0be0*/  IMAD R15, R3, UR6, R0 ;  /* 0x00000006030f7c24 */ /* 0x000fc8000f8e0200 */
[----:B0-----:R-:W-:-:S05]  /*0bf0*/  IMAD.WIDE R8, R15, 0x4, R8 ;  /* 0x000000040f087825 */ /* 0x001fca00078e0208 */
[----:B--2---:R2:W-:Y:S01]  /*0c00*/  STG.E desc[UR12][R8.64], R13 ;  /* 0x0000000d08007986 */ /* 0x0045e2000c10190c */
[----:B------:R-:W-:Y:S05]  /*0c10*/  @!P0 BRA `(.L_x_44) ;  /* 0x00000000001c8947 */ /* 0x000fea0003800000 */
[----:B------:R-:W-:Y:S01]  /*0c20*/  ISETP.NE.AND P0, PT, R7, 0x2, PT ;  /* 0x000000020700780c */ /* 0x000fe20003f05270 */
[----:B------:R-:W3:-:S12]  /*0c30*/  LDG.E.CONSTANT R15, desc[UR12][R10.64+0x4] ;  /* 0x0000040c0a0f7981 */ /* 0x000ed8000c1e9900 */
[----:B------:R-:W4:Y:S01]  /*0c40*/  @P0 LDG.E.CONSTANT R17, desc[UR12][R10.64+0x8] ;  /* 0x0000080c0a110981 */ /* 0x000f22000c1e9900 */
[----:B--2---:R-:W-:-:S04]  /*0c50*/  IMAD.WIDE R12, R3, 0x4, R8 ;  /* 0x00000004030c7825 */ /* 0x004fc800078e0208 */
[----:B------:R-:W-:Y:S01]  /*0c60*/  @P0 IMAD.WIDE R8, R3, 0x4, R12 ;  /* 0x0000000403080825 */ /* 0x000fe200078e020c */
[----:B---3--:R3:W-:Y:S04]  /*0c70*/  STG.E desc[UR12][R12.64], R15 ;  /* 0x0000000f0c007986 */ /* 0x0087e8000c10190c */
[----:B----4-:R3:W-:Y:S02]  /*0c80*/  @P0 STG.E desc[UR12][R8.64], R17 ;  /* 0x0000001108000986 */ /* 0x0107e4000c10190c */
.L_x_44:
[----:B------:R-:W-:Y:S05]  /*0c90*/  BRA.U UP0, `(.L_x_47) ;  /* 0xfffffff500987547 */ /* 0x000fea000b83ffff */
[----:B------:R-:W5:Y:S01]  /*0ca0*/  LDCU UR5, c[0x0][0x390] ;  /* 0x00007200ff0577ac */ /* 0x000f620008000800 */
[----:B------:R-:W-:-:S04]  /*0cb0*/  UIADD3 UR4, UPT, UPT, UR4, 0x1, URZ ;  /* 0x0000000104047890 */ /* 0x000fc8000fffe0ff */
[----:B-----5:R-:W-:-:S09]  /*0cc0*/  UISETP.NE.AND UP0, UPT, UR4, UR5, UPT ;  /* 0x000000050400728c */ /* 0x020fd2000bf05270 */
[----:B------:R-:W-:Y:S05]  /*0cd0*/  BRA.U UP0, `(.L_x_48) ;  /* 0xfffffff500847547 */ /* 0x000fea000b83ffff */
[----:B------:R-:W-:Y:S05]  /*0ce0*/  EXIT ;  /* 0x000000000000794d */ /* 0x000fea0003800000 */
.L_x_49:
        /* <DEDUP_REMOVED lines=9> */
.L_x_57:


//--------------------- .nv.shared.reserved.0     --------------------------
	.section	.nv.shared.reserved.0,"aw",@nobits
	.weak		__nv_reservedSMEM_offset_0_alias
	.size		__nv_reservedSMEM_offset_0_alias, 0, 64
	.other		__nv_reservedSMEM_offset_0_alias,@"STO_CUDA_RESERVED_SHARED STV_DEFAULT"
__nv_reservedSMEM_offset_0_alias:
	.zero		0
	.zero		64


//--------------------- .nv.constant0._Z6gemmDXPKfS0_Pfiiii --------------------------
	.section	.nv.constant0._Z6gemmDXPKfS0_Pfiiii,"a",@progbits
	.sectionflags	@""
	.align	4
.nv.constant0._Z6gemmDXPKfS0_Pfiiii:
	.zero		936


//--------------------- .nv.constant0._Z6gemmDWPKfS0_Pfiiii --------------------------
	.section	.nv.constant0._Z6gemmDWPKfS0_Pfiiii,"a",@progbits
	.sectionflags	@""
	.align	4
.nv.constant0._Z6gemmDWPKfS0_Pfiiii:
	.zero		936


//--------------------- .nv.constant0._Z11maxpoolGradPKfS0_Pfiiiiiii --------------------------
	.section	.nv.constant0._Z11maxpoolGradPKfS0_Pfiiiiiii,"a",@progbits
	.sectionflags	@""
	.align	4
.nv.constant0._Z11maxpoolGradPKfS0_Pfiiiiiii:
	.zero		948


//--------------------- .nv.constant0._Z7maxpoolPKfPfiiiiiii --------------------------
	.section	.nv.constant0._Z7maxpoolPKfPfiiiiiii,"a",@progbits
	.sectionflags	@""
	.align	4
.nv.constant0._Z7maxpoolPKfPfiiiiiii:
	.zero		940


//--------------------- .nv.constant0._Z7reluActPfi --------------------------
	.section	.nv.constant0._Z7reluActPfi,"a",@progbits
	.sectionflags	@""
	.align	4
.nv.constant0._Z7reluActPfi:
	.zero		908


//--------------------- .nv.constant0._Z8gemmConvPKfS0_Pfiiii --------------------------
	.section	.nv.constant0._Z8gemmConvPKfS0_Pfiiii,"a",@progbits
	.sectionflags	@""
	.align	4
.nv.constant0._Z8gemmConvPKfS0_Pfiiii:
	.zero		936


//--------------------- .nv.constant0._Z6col2imPKfPfiiiiii --------------------------
	.section	.nv.constant0._Z6col2imPKfPfiiiiii,"a",@progbits
	.sectionflags	@""
	.align	4
.nv.constant0._Z6col2imPKfPfiiiiii:
	.zero		936


//--------------------- .nv.constant0._Z6im2colPKfPfiiiiii --------------------------
	.section	.nv.constant0._Z6im2colPKfPfiiiiii,"a",@progbits
	.sectionflags	@""
	.align	4
.nv.constant0._Z6im2colPKfPfiiiiii:
	.zero		936


//--------------------- SYMBOLS --------------------------

	.type		.nv.reservedSmem.offset0,@object
	.size		.nv.reservedSmem.offset0,0x4
